//
// Generated by NVIDIA NVVM Compiler
//
// Compiler Build ID: CL-36424714
// Cuda compilation tools, release 13.0, V13.0.88
// Based on NVVM 20.0.0
//

.version 9.0
.target sm_100
.address_size 64

	// .globl	_Z20gkernel_event_reducePA1000_A6_fPA1000_iPbPi
.extern .func  (.param .b32 func_retval0) vprintf
(
	.param .b64 vprintf_param_0,
	.param .b64 vprintf_param_1
)
;
.global .align 1 .b8 $str[17] = {69, 82, 32, 107, 101, 114, 110, 101, 108, 32, 115, 116, 97, 114, 116, 10};
.global .align 1 .b8 $str$1[59] = {91, 69, 82, 93, 32, 100, 101, 116, 73, 68, 61, 37, 50, 100, 32, 110, 104, 105, 116, 115, 61, 37, 51, 100, 32, 107, 101, 112, 116, 61, 37, 51, 100, 32, 102, 108, 97, 103, 67, 117, 116, 61, 37, 50, 100, 32, 111, 118, 101, 114, 108, 97, 112, 61, 37, 50, 100, 10};
.global .align 1 .b8 $str$2[50] = {91, 69, 82, 45, 69, 86, 69, 78, 84, 93, 32, 101, 118, 116, 61, 37, 52, 100, 32, 116, 111, 116, 97, 108, 61, 37, 51, 100, 32, 107, 101, 112, 116, 61, 37, 51, 100, 32, 116, 111, 111, 77, 97, 110, 121, 61, 37, 100, 10};

.visible .entry _Z20gkernel_event_reducePA1000_A6_fPA1000_iPbPi(
	.param .u64 .ptr .align 1 _Z20gkernel_event_reducePA1000_A6_fPA1000_iPbPi_param_0,
	.param .u64 .ptr .align 1 _Z20gkernel_event_reducePA1000_A6_fPA1000_iPbPi_param_1,
	.param .u64 .ptr .align 1 _Z20gkernel_event_reducePA1000_A6_fPA1000_iPbPi_param_2,
	.param .u64 .ptr .align 1 _Z20gkernel_event_reducePA1000_A6_fPA1000_iPbPi_param_3
)
{
	.local .align 16 .b8 	__local_depot0[32656];
	.reg .b64 	%SP;
	.reg .b64 	%SPL;
	.reg .pred 	%p<133>;
	.reg .b16 	%rs<79>;
	.reg .b32 	%r<420>;
	.reg .b32 	%f<255>;
	.reg .b64 	%rd<335>;

	mov.u64 	%SPL, __local_depot0;
	cvta.local.u64 	%SP, %SPL;
	ld.param.u64 	%rd50, [_Z20gkernel_event_reducePA1000_A6_fPA1000_iPbPi_param_0];
	ld.param.u64 	%rd52, [_Z20gkernel_event_reducePA1000_A6_fPA1000_iPbPi_param_1];
	ld.param.u64 	%rd53, [_Z20gkernel_event_reducePA1000_A6_fPA1000_iPbPi_param_3];
	cvta.to.global.u64 	%rd1, %rd52;
	cvta.to.global.u64 	%rd54, %rd53;
	add.u64 	%rd2, %SPL, 0;
	add.u64 	%rd3, %SPL, 400;
	add.u64 	%rd4, %SPL, 640;
	add.u64 	%rd5, %SPL, 2640;
	add.u64 	%rd6, %SPL, 6640;
	add.u64 	%rd7, %SPL, 30640;
	mov.u32 	%r1, %ctaid.x;
	mul.wide.u32 	%rd61, %r1, 4;
	add.s64 	%rd62, %rd54, %rd61;
	ld.global.u32 	%r2, [%rd62];
	setp.lt.s32 	%p1, %r2, 1;
	@%p1 bra 	$L__BB0_186;
	and.b32  	%r3, %r2, 15;
	setp.lt.u32 	%p2, %r2, 16;
	mov.b32 	%r348, 0;
	@%p2 bra 	$L__BB0_4;
	and.b32  	%r348, %r2, 2147483632;
	mov.b32 	%r346, 0;
$L__BB0_3:
	.pragma "nounroll";
	mul.wide.u32 	%rd63, %r346, 2;
	add.s64 	%rd64, %rd4, %rd63;
	mov.b32 	%r153, 65537;
	st.local.v4.b32 	[%rd64], {%r153, %r153, %r153, %r153};
	st.local.v4.b32 	[%rd64+16], {%r153, %r153, %r153, %r153};
	add.s32 	%r346, %r346, 16;
	setp.ne.s32 	%p3, %r346, %r348;
	@%p3 bra 	$L__BB0_3;
$L__BB0_4:
	setp.eq.s32 	%p4, %r3, 0;
	@%p4 bra 	$L__BB0_13;
	and.b32  	%r8, %r2, 7;
	setp.lt.u32 	%p5, %r3, 8;
	@%p5 bra 	$L__BB0_7;
	mul.wide.u32 	%rd65, %r348, 2;
	add.s64 	%rd66, %rd4, %rd65;
	mov.b16 	%rs1, 1;
	st.local.u16 	[%rd66], %rs1;
	st.local.u16 	[%rd66+2], %rs1;
	st.local.u16 	[%rd66+4], %rs1;
	st.local.u16 	[%rd66+6], %rs1;
	st.local.u16 	[%rd66+8], %rs1;
	st.local.u16 	[%rd66+10], %rs1;
	st.local.u16 	[%rd66+12], %rs1;
	st.local.u16 	[%rd66+14], %rs1;
	add.s32 	%r348, %r348, 8;
$L__BB0_7:
	setp.eq.s32 	%p6, %r8, 0;
	@%p6 bra 	$L__BB0_13;
	and.b32  	%r11, %r2, 3;
	setp.lt.u32 	%p7, %r8, 4;
	@%p7 bra 	$L__BB0_10;
	mul.wide.u32 	%rd67, %r348, 2;
	add.s64 	%rd68, %rd4, %rd67;
	mov.b16 	%rs2, 1;
	st.local.u16 	[%rd68], %rs2;
	st.local.u16 	[%rd68+2], %rs2;
	st.local.u16 	[%rd68+4], %rs2;
	st.local.u16 	[%rd68+6], %rs2;
	add.s32 	%r348, %r348, 4;
$L__BB0_10:
	setp.eq.s32 	%p8, %r11, 0;
	@%p8 bra 	$L__BB0_13;
	mov.b32 	%r351, 0;
$L__BB0_12:
	.pragma "nounroll";
	mul.wide.u32 	%rd69, %r348, 2;
	add.s64 	%rd70, %rd4, %rd69;
	mov.b16 	%rs3, 1;
	st.local.u16 	[%rd70], %rs3;
	add.s32 	%r348, %r348, 1;
	add.s32 	%r351, %r351, 1;
	setp.ne.s32 	%p9, %r351, %r11;
	@%p9 bra 	$L__BB0_12;
$L__BB0_13:
	cvta.to.global.u64 	%rd71, %rd50;
	mul.wide.u32 	%rd72, %r1, 24000;
	add.s64 	%rd8, %rd71, %rd72;
	mov.u32 	%r18, %tid.x;
	and.b32  	%r19, %r2, 3;
	and.b32  	%r20, %r2, 2147483644;
	mov.b32 	%r352, 1;
$L__BB0_14:
	setp.lt.u32 	%p10, %r2, 4;
	mov.b32 	%r360, 0;
	mov.u32 	%r355, %r360;
	@%p10 bra 	$L__BB0_25;
	mov.b32 	%r353, 0;
	mov.u32 	%r355, %r353;
$L__BB0_16:
	mul.wide.u32 	%rd73, %r353, 24;
	add.s64 	%rd9, %rd8, %rd73;
	ld.global.f32 	%f29, [%rd9+4];
	cvt.rzi.s32.f32 	%r159, %f29;
	setp.ne.s32 	%p11, %r159, %r352;
	@%p11 bra 	$L__BB0_18;
	add.s32 	%r24, %r355, 1;
	mul.wide.s32 	%rd74, %r355, 4;
	add.s64 	%rd75, %rd5, %rd74;
	st.local.u32 	[%rd75], %r353;
	mov.u32 	%r355, %r24;
$L__BB0_18:
	ld.global.f32 	%f30, [%rd9+28];
	cvt.rzi.s32.f32 	%r160, %f30;
	setp.ne.s32 	%p12, %r160, %r352;
	@%p12 bra 	$L__BB0_20;
	add.s32 	%r161, %r353, 1;
	add.s32 	%r26, %r355, 1;
	mul.wide.s32 	%rd76, %r355, 4;
	add.s64 	%rd77, %rd5, %rd76;
	st.local.u32 	[%rd77], %r161;
	mov.u32 	%r355, %r26;
$L__BB0_20:
	ld.global.f32 	%f31, [%rd9+52];
	cvt.rzi.s32.f32 	%r162, %f31;
	setp.ne.s32 	%p13, %r162, %r352;
	@%p13 bra 	$L__BB0_22;
	add.s32 	%r163, %r353, 2;
	add.s32 	%r28, %r355, 1;
	mul.wide.s32 	%rd78, %r355, 4;
	add.s64 	%rd79, %rd5, %rd78;
	st.local.u32 	[%rd79], %r163;
	mov.u32 	%r355, %r28;
$L__BB0_22:
	ld.global.f32 	%f32, [%rd9+76];
	cvt.rzi.s32.f32 	%r164, %f32;
	setp.ne.s32 	%p14, %r164, %r352;
	@%p14 bra 	$L__BB0_24;
	add.s32 	%r165, %r353, 3;
	add.s32 	%r30, %r355, 1;
	mul.wide.s32 	%rd80, %r355, 4;
	add.s64 	%rd81, %rd5, %rd80;
	st.local.u32 	[%rd81], %r165;
	mov.u32 	%r355, %r30;
$L__BB0_24:
	add.s32 	%r353, %r353, 4;
	setp.ne.s32 	%p15, %r353, %r20;
	mov.u32 	%r360, %r20;
	@%p15 bra 	$L__BB0_16;
$L__BB0_25:
	setp.eq.s32 	%p16, %r19, 0;
	@%p16 bra 	$L__BB0_34;
	mul.wide.u32 	%rd82, %r360, 24;
	add.s64 	%rd10, %rd8, %rd82;
	ld.global.f32 	%f33, [%rd10+4];
	cvt.rzi.s32.f32 	%r166, %f33;
	setp.ne.s32 	%p17, %r166, %r352;
	@%p17 bra 	$L__BB0_28;
	add.s32 	%r36, %r355, 1;
	mul.wide.s32 	%rd83, %r355, 4;
	add.s64 	%rd84, %rd5, %rd83;
	st.local.u32 	[%rd84], %r360;
	mov.u32 	%r355, %r36;
$L__BB0_28:
	setp.eq.s32 	%p18, %r19, 1;
	@%p18 bra 	$L__BB0_34;
	ld.global.f32 	%f34, [%rd10+28];
	cvt.rzi.s32.f32 	%r167, %f34;
	setp.ne.s32 	%p19, %r167, %r352;
	@%p19 bra 	$L__BB0_31;
	add.s32 	%r38, %r355, 1;
	mul.wide.s32 	%rd85, %r355, 4;
	add.s64 	%rd86, %rd5, %rd85;
	add.s32 	%r168, %r360, 1;
	st.local.u32 	[%rd86], %r168;
	mov.u32 	%r355, %r38;
$L__BB0_31:
	setp.eq.s32 	%p20, %r19, 2;
	@%p20 bra 	$L__BB0_34;
	ld.global.f32 	%f35, [%rd10+52];
	cvt.rzi.s32.f32 	%r169, %f35;
	setp.ne.s32 	%p21, %r169, %r352;
	@%p21 bra 	$L__BB0_34;
	add.s32 	%r40, %r355, 1;
	mul.wide.s32 	%rd87, %r355, 4;
	add.s64 	%rd88, %rd5, %rd87;
	add.s32 	%r170, %r360, 2;
	st.local.u32 	[%rd88], %r170;
	mov.u32 	%r355, %r40;
$L__BB0_34:
	setp.eq.s32 	%p22, %r355, 0;
	@%p22 bra 	$L__BB0_177;
	setp.lt.s32 	%p23, %r355, 1;
	@%p23 bra 	$L__BB0_43;
	and.b32  	%r42, %r355, 3;
	setp.lt.u32 	%p24, %r355, 4;
	mov.b32 	%r366, 0;
	@%p24 bra 	$L__BB0_39;
	and.b32  	%r366, %r355, 2147483644;
	mov.b32 	%r365, 0;
$L__BB0_38:
	mul.wide.u32 	%rd89, %r365, 4;
	add.s64 	%rd90, %rd5, %rd89;
	ld.local.v4.u32 	{%r173, %r174, %r175, %r176}, [%rd90];
	mul.wide.s32 	%rd91, %r173, 24;
	add.s64 	%rd92, %rd8, %rd91;
	mul.wide.u32 	%rd93, %r365, 24;
	add.s64 	%rd94, %rd6, %rd93;
	ld.global.f32 	%f36, [%rd92];
	ld.global.f32 	%f37, [%rd92+4];
	ld.global.f32 	%f38, [%rd92+8];
	ld.global.f32 	%f39, [%rd92+12];
	st.local.v4.f32 	[%rd94], {%f36, %f37, %f38, %f39};
	ld.global.f32 	%f40, [%rd92+16];
	ld.global.f32 	%f41, [%rd92+20];
	mul.wide.s32 	%rd95, %r174, 24;
	add.s64 	%rd96, %rd8, %rd95;
	ld.global.f32 	%f42, [%rd96];
	ld.global.f32 	%f43, [%rd96+4];
	st.local.v4.f32 	[%rd94+16], {%f40, %f41, %f42, %f43};
	ld.global.f32 	%f44, [%rd96+8];
	ld.global.f32 	%f45, [%rd96+12];
	ld.global.f32 	%f46, [%rd96+16];
	ld.global.f32 	%f47, [%rd96+20];
	st.local.v4.f32 	[%rd94+32], {%f44, %f45, %f46, %f47};
	mul.wide.s32 	%rd97, %r175, 24;
	add.s64 	%rd98, %rd8, %rd97;
	ld.global.f32 	%f48, [%rd98];
	ld.global.f32 	%f49, [%rd98+4];
	ld.global.f32 	%f50, [%rd98+8];
	ld.global.f32 	%f51, [%rd98+12];
	st.local.v4.f32 	[%rd94+48], {%f48, %f49, %f50, %f51};
	ld.global.f32 	%f52, [%rd98+16];
	ld.global.f32 	%f53, [%rd98+20];
	mul.wide.s32 	%rd99, %r176, 24;
	add.s64 	%rd100, %rd8, %rd99;
	ld.global.f32 	%f54, [%rd100];
	ld.global.f32 	%f55, [%rd100+4];
	st.local.v4.f32 	[%rd94+64], {%f52, %f53, %f54, %f55};
	ld.global.f32 	%f56, [%rd100+8];
	ld.global.f32 	%f57, [%rd100+12];
	ld.global.f32 	%f58, [%rd100+16];
	ld.global.f32 	%f59, [%rd100+20];
	st.local.v4.f32 	[%rd94+80], {%f56, %f57, %f58, %f59};
	add.s32 	%r365, %r365, 4;
	setp.ne.s32 	%p25, %r365, %r366;
	@%p25 bra 	$L__BB0_38;
$L__BB0_39:
	setp.eq.s32 	%p26, %r42, 0;
	@%p26 bra 	$L__BB0_43;
	mul.wide.u32 	%rd101, %r366, 4;
	add.s64 	%rd11, %rd5, %rd101;
	ld.local.u32 	%r177, [%rd11];
	mul.wide.s32 	%rd102, %r177, 24;
	add.s64 	%rd103, %rd8, %rd102;
	mul.wide.u32 	%rd104, %r366, 24;
	add.s64 	%rd12, %rd6, %rd104;
	ld.global.f32 	%f60, [%rd103];
	ld.global.f32 	%f61, [%rd103+4];
	st.local.v2.f32 	[%rd12], {%f60, %f61};
	ld.global.f32 	%f62, [%rd103+8];
	ld.global.f32 	%f63, [%rd103+12];
	st.local.v2.f32 	[%rd12+8], {%f62, %f63};
	ld.global.f32 	%f64, [%rd103+16];
	ld.global.f32 	%f65, [%rd103+20];
	st.local.v2.f32 	[%rd12+16], {%f64, %f65};
	setp.eq.s32 	%p27, %r42, 1;
	@%p27 bra 	$L__BB0_43;
	ld.local.u32 	%r178, [%rd11+4];
	mul.wide.s32 	%rd105, %r178, 24;
	add.s64 	%rd106, %rd8, %rd105;
	ld.global.f32 	%f66, [%rd106];
	ld.global.f32 	%f67, [%rd106+4];
	st.local.v2.f32 	[%rd12+24], {%f66, %f67};
	ld.global.f32 	%f68, [%rd106+8];
	ld.global.f32 	%f69, [%rd106+12];
	st.local.v2.f32 	[%rd12+32], {%f68, %f69};
	ld.global.f32 	%f70, [%rd106+16];
	ld.global.f32 	%f71, [%rd106+20];
	st.local.v2.f32 	[%rd12+40], {%f70, %f71};
	setp.eq.s32 	%p28, %r42, 2;
	@%p28 bra 	$L__BB0_43;
	ld.local.u32 	%r179, [%rd11+8];
	mul.wide.s32 	%rd107, %r179, 24;
	add.s64 	%rd108, %rd8, %rd107;
	ld.global.f32 	%f72, [%rd108];
	ld.global.f32 	%f73, [%rd108+4];
	st.local.v2.f32 	[%rd12+48], {%f72, %f73};
	ld.global.f32 	%f74, [%rd108+8];
	ld.global.f32 	%f75, [%rd108+12];
	st.local.v2.f32 	[%rd12+56], {%f74, %f75};
	ld.global.f32 	%f76, [%rd108+16];
	ld.global.f32 	%f77, [%rd108+20];
	st.local.v2.f32 	[%rd12+64], {%f76, %f77};
$L__BB0_43:
	setp.lt.s32 	%p29, %r355, 1;
	mov.u64 	%rd109, $str;
	cvta.global.u64 	%rd110, %rd109;
	{ // callseq 0, 0
	.param .b64 param0;
	st.param.b64 	[param0], %rd110;
	.param .b64 param1;
	st.param.b64 	[param1], 0;
	.param .b32 retval0;
	call.uni (retval0), 
	vprintf, 
	(
	param0, 
	param1
	);
	ld.param.b32 	%r181, [retval0];
	} // callseq 0
	mov.b16 	%rs4, 0;
	st.local.v2.u8 	[%rd3], {%rs4, %rs4};
	st.local.v2.u8 	[%rd3+2], {%rs4, %rs4};
	st.local.v2.u8 	[%rd3+4], {%rs4, %rs4};
	st.local.v2.u8 	[%rd3+6], {%rs4, %rs4};
	st.local.v2.u8 	[%rd3+8], {%rs4, %rs4};
	st.local.v2.u8 	[%rd3+10], {%rs4, %rs4};
	st.local.v2.u8 	[%rd3+12], {%rs4, %rs4};
	st.local.v2.u8 	[%rd3+14], {%rs4, %rs4};
	st.local.v2.u8 	[%rd3+16], {%rs4, %rs4};
	st.local.v2.u8 	[%rd3+18], {%rs4, %rs4};
	st.local.v2.u8 	[%rd3+20], {%rs4, %rs4};
	st.local.v2.u8 	[%rd3+22], {%rs4, %rs4};
	st.local.v2.u8 	[%rd3+24], {%rs4, %rs4};
	st.local.v2.u8 	[%rd3+26], {%rs4, %rs4};
	st.local.v2.u8 	[%rd3+28], {%rs4, %rs4};
	st.local.v2.u8 	[%rd3+30], {%rs4, %rs4};
	st.local.v2.u8 	[%rd3+32], {%rs4, %rs4};
	st.local.v2.u8 	[%rd3+34], {%rs4, %rs4};
	st.local.v2.u8 	[%rd3+36], {%rs4, %rs4};
	st.local.v2.u8 	[%rd3+38], {%rs4, %rs4};
	st.local.v2.u8 	[%rd3+40], {%rs4, %rs4};
	st.local.v2.u8 	[%rd3+42], {%rs4, %rs4};
	st.local.v2.u8 	[%rd3+44], {%rs4, %rs4};
	st.local.v2.u8 	[%rd3+46], {%rs4, %rs4};
	st.local.v2.u8 	[%rd3+48], {%rs4, %rs4};
	st.local.v2.u8 	[%rd3+50], {%rs4, %rs4};
	st.local.v2.u8 	[%rd3+52], {%rs4, %rs4};
	st.local.v2.u8 	[%rd3+54], {%rs4, %rs4};
	st.local.v2.u8 	[%rd3+56], {%rs4, %rs4};
	st.local.v2.u8 	[%rd3+58], {%rs4, %rs4};
	st.local.v2.u8 	[%rd3+60], {%rs4, %rs4};
	st.local.v2.u8 	[%rd3+62], {%rs4, %rs4};
	st.local.v2.u8 	[%rd3+64], {%rs4, %rs4};
	st.local.v2.u8 	[%rd3+66], {%rs4, %rs4};
	st.local.v2.u8 	[%rd3+68], {%rs4, %rs4};
	st.local.v2.u8 	[%rd3+70], {%rs4, %rs4};
	st.local.v2.u8 	[%rd3+72], {%rs4, %rs4};
	st.local.v2.u8 	[%rd3+74], {%rs4, %rs4};
	st.local.v2.u8 	[%rd3+76], {%rs4, %rs4};
	st.local.v2.u8 	[%rd3+78], {%rs4, %rs4};
	st.local.v2.u8 	[%rd3+80], {%rs4, %rs4};
	st.local.v2.u8 	[%rd3+82], {%rs4, %rs4};
	st.local.v2.u8 	[%rd3+84], {%rs4, %rs4};
	st.local.v2.u8 	[%rd3+86], {%rs4, %rs4};
	st.local.v2.u8 	[%rd3+88], {%rs4, %rs4};
	st.local.v2.u8 	[%rd3+90], {%rs4, %rs4};
	st.local.v2.u8 	[%rd3+92], {%rs4, %rs4};
	st.local.v2.u8 	[%rd3+94], {%rs4, %rs4};
	st.local.v2.u8 	[%rd3+96], {%rs4, %rs4};
	st.local.v2.u8 	[%rd3+98], {%rs4, %rs4};
	st.local.v2.u8 	[%rd3+100], {%rs4, %rs4};
	st.local.v2.u8 	[%rd3+102], {%rs4, %rs4};
	st.local.v2.u8 	[%rd3+104], {%rs4, %rs4};
	st.local.v2.u8 	[%rd3+106], {%rs4, %rs4};
	st.local.v2.u8 	[%rd3+108], {%rs4, %rs4};
	st.local.v2.u8 	[%rd3+110], {%rs4, %rs4};
	st.local.v2.u8 	[%rd3+112], {%rs4, %rs4};
	st.local.v2.u8 	[%rd3+114], {%rs4, %rs4};
	st.local.v2.u8 	[%rd3+116], {%rs4, %rs4};
	st.local.v2.u8 	[%rd3+118], {%rs4, %rs4};
	st.local.v2.u8 	[%rd3+120], {%rs4, %rs4};
	st.local.v2.u8 	[%rd3+122], {%rs4, %rs4};
	st.local.v2.u8 	[%rd3+124], {%rs4, %rs4};
	st.local.v2.u8 	[%rd3+126], {%rs4, %rs4};
	st.local.v2.u8 	[%rd3+128], {%rs4, %rs4};
	st.local.v2.u8 	[%rd3+130], {%rs4, %rs4};
	st.local.v2.u8 	[%rd3+132], {%rs4, %rs4};
	st.local.v2.u8 	[%rd3+134], {%rs4, %rs4};
	st.local.v2.u8 	[%rd3+136], {%rs4, %rs4};
	st.local.v2.u8 	[%rd3+138], {%rs4, %rs4};
	st.local.v2.u8 	[%rd3+140], {%rs4, %rs4};
	st.local.v2.u8 	[%rd3+142], {%rs4, %rs4};
	st.local.v2.u8 	[%rd3+144], {%rs4, %rs4};
	st.local.v2.u8 	[%rd3+146], {%rs4, %rs4};
	st.local.v2.u8 	[%rd3+148], {%rs4, %rs4};
	st.local.v2.u8 	[%rd3+150], {%rs4, %rs4};
	st.local.v2.u8 	[%rd3+152], {%rs4, %rs4};
	st.local.v2.u8 	[%rd3+154], {%rs4, %rs4};
	st.local.v2.u8 	[%rd3+156], {%rs4, %rs4};
	st.local.v2.u8 	[%rd3+158], {%rs4, %rs4};
	st.local.v2.u8 	[%rd3+160], {%rs4, %rs4};
	st.local.v2.u8 	[%rd3+162], {%rs4, %rs4};
	st.local.v2.u8 	[%rd3+164], {%rs4, %rs4};
	st.local.v2.u8 	[%rd3+166], {%rs4, %rs4};
	st.local.v2.u8 	[%rd3+168], {%rs4, %rs4};
	st.local.v2.u8 	[%rd3+170], {%rs4, %rs4};
	st.local.v2.u8 	[%rd3+172], {%rs4, %rs4};
	st.local.v2.u8 	[%rd3+174], {%rs4, %rs4};
	st.local.v2.u8 	[%rd3+176], {%rs4, %rs4};
	st.local.v2.u8 	[%rd3+178], {%rs4, %rs4};
	st.local.v2.u8 	[%rd3+180], {%rs4, %rs4};
	st.local.v2.u8 	[%rd3+182], {%rs4, %rs4};
	st.local.v2.u8 	[%rd3+184], {%rs4, %rs4};
	st.local.v2.u8 	[%rd3+186], {%rs4, %rs4};
	st.local.v2.u8 	[%rd3+188], {%rs4, %rs4};
	st.local.v2.u8 	[%rd3+190], {%rs4, %rs4};
	st.local.v2.u8 	[%rd3+192], {%rs4, %rs4};
	st.local.v2.u8 	[%rd3+194], {%rs4, %rs4};
	st.local.v2.u8 	[%rd3+196], {%rs4, %rs4};
	st.local.v2.u8 	[%rd3+198], {%rs4, %rs4};
	st.local.v2.u8 	[%rd3+200], {%rs4, %rs4};
	mov.b32 	%r381, 0;
	mov.u32 	%r382, %r381;
	@%p29 bra 	$L__BB0_119;
	add.s32 	%r183, %r352, -47;
	setp.gt.u32 	%p30, %r183, -17;
	add.s32 	%r47, %r355, -1;
	@%p30 bra 	$L__BB0_99;
	mov.b32 	%r382, 0;
	mov.u32 	%r381, %r382;
	mov.u32 	%r370, %r382;
	mov.u32 	%r380, %r382;
$L__BB0_46:
	mul.wide.u32 	%rd115, %r370, 2;
	add.s64 	%rd13, %rd7, %rd115;
	mov.b16 	%rs19, 1;
	st.local.u16 	[%rd13], %rs19;
	mul.wide.u32 	%rd116, %r370, 24;
	add.s64 	%rd117, %rd6, %rd116;
	ld.local.f32 	%f2, [%rd117];
	ld.local.f32 	%f3, [%rd117+12];
	ld.local.f32 	%f86, [%rd117+20];
	cvt.rzi.s32.f32 	%r208, %f86;
	and.b32  	%r209, %r208, 2;
	setp.eq.s32 	%p43, %r209, 0;
	@%p43 bra 	$L__BB0_85;
	cvt.rzi.s32.f32 	%r210, %f2;
	mad.lo.s32 	%r211, %r352, 1000, %r210;
	setp.eq.s32 	%p44, %r211, -1;
	@%p44 bra 	$L__BB0_49;
	setp.lt.u32 	%p45, %r352, 31;
	mov.f32 	%f254, %f3;
	@%p45 bra 	$L__BB0_51;
	bra.uni 	$L__BB0_86;
$L__BB0_49:
	setp.gt.u32 	%p46, %r352, 36;
	@%p46 bra 	$L__BB0_84;
	sub.f32 	%f87, %f3, %f254;
	abs.f32 	%f88, %f87;
	setp.lt.f32 	%p47, %f88, 0f42A00000;
	@%p47 bra 	$L__BB0_84;
$L__BB0_51:
	setp.eq.s32 	%p48, %r380, 0;
	@%p48 bra 	$L__BB0_83;
	mul.wide.s32 	%rd118, %r380, 4;
	add.s64 	%rd14, %rd2, %rd118;
	ld.local.u32 	%r212, [%rd14+-4];
	mul.wide.s32 	%rd119, %r212, 24;
	add.s64 	%rd120, %rd6, %rd119;
	ld.local.f32 	%f89, [%rd120];
	sub.f32 	%f90, %f2, %f89;
	abs.f32 	%f4, %f90;
	setp.gt.f32 	%p49, %f4, 0f3F800000;
	setp.eq.s32 	%p50, %r370, %r47;
	or.pred  	%p51, %p49, %p50;
	@%p51 bra 	$L__BB0_54;
	st.local.u32 	[%rd14], %r370;
	add.s32 	%r380, %r380, 1;
	mov.f32 	%f254, %f3;
	bra.uni 	$L__BB0_86;
$L__BB0_54:
	setp.ne.s32 	%p52, %r370, %r47;
	setp.gtu.f32 	%p53, %f4, 0f3F800000;
	or.pred  	%p54, %p53, %p52;
	mov.u32 	%r55, %r380;
	@%p54 bra 	$L__BB0_56;
	st.local.u32 	[%rd14], %r47;
	add.s32 	%r55, %r380, 1;
$L__BB0_56:
	setp.eq.s32 	%p55, %r55, 2;
	@%p55 bra 	$L__BB0_74;
	setp.gt.s32 	%p56, %r55, 2;
	mov.b32 	%r380, 0;
	mov.f32 	%f254, %f3;
	@%p56 bra 	$L__BB0_58;
	bra.uni 	$L__BB0_86;
$L__BB0_58:
	add.s32 	%r84, %r55, -1;
	add.s32 	%r85, %r55, -2;
	setp.lt.u32 	%p57, %r85, 15;
	mov.f32 	%f252, 0f00000000;
	mov.b32 	%r375, 1;
	@%p57 bra 	$L__BB0_61;
	mov.f32 	%f252, 0f00000000;
	mov.b32 	%r373, 1;
$L__BB0_60:
	.pragma "nounroll";
	mul.wide.u32 	%rd121, %r373, 4;
	add.s64 	%rd122, %rd2, %rd121;
	ld.local.v4.u32 	{%r216, %r217, %r218, %r219}, [%rd122+-4];
	mul.wide.s32 	%rd123, %r217, 24;
	add.s64 	%rd124, %rd6, %rd123;
	ld.local.f32 	%f94, [%rd124+12];
	mul.wide.s32 	%rd125, %r216, 24;
	add.s64 	%rd126, %rd6, %rd125;
	ld.local.f32 	%f95, [%rd126+12];
	sub.f32 	%f96, %f94, %f95;
	abs.f32 	%f97, %f96;
	add.f32 	%f98, %f252, %f97;
	mul.wide.s32 	%rd127, %r218, 24;
	add.s64 	%rd128, %rd6, %rd127;
	ld.local.f32 	%f99, [%rd128+12];
	sub.f32 	%f100, %f99, %f94;
	abs.f32 	%f101, %f100;
	add.f32 	%f102, %f98, %f101;
	mul.wide.s32 	%rd129, %r219, 24;
	add.s64 	%rd130, %rd6, %rd129;
	ld.local.f32 	%f103, [%rd130+12];
	sub.f32 	%f104, %f103, %f99;
	abs.f32 	%f105, %f104;
	add.f32 	%f106, %f102, %f105;
	ld.local.v4.u32 	{%r220, %r221, %r222, %r223}, [%rd122+12];
	mul.wide.s32 	%rd131, %r220, 24;
	add.s64 	%rd132, %rd6, %rd131;
	ld.local.f32 	%f107, [%rd132+12];
	sub.f32 	%f108, %f107, %f103;
	abs.f32 	%f109, %f108;
	add.f32 	%f110, %f106, %f109;
	mul.wide.s32 	%rd133, %r221, 24;
	add.s64 	%rd134, %rd6, %rd133;
	ld.local.f32 	%f111, [%rd134+12];
	sub.f32 	%f112, %f111, %f107;
	abs.f32 	%f113, %f112;
	add.f32 	%f114, %f110, %f113;
	mul.wide.s32 	%rd135, %r222, 24;
	add.s64 	%rd136, %rd6, %rd135;
	ld.local.f32 	%f115, [%rd136+12];
	sub.f32 	%f116, %f115, %f111;
	abs.f32 	%f117, %f116;
	add.f32 	%f118, %f114, %f117;
	mul.wide.s32 	%rd137, %r223, 24;
	add.s64 	%rd138, %rd6, %rd137;
	ld.local.f32 	%f119, [%rd138+12];
	sub.f32 	%f120, %f119, %f115;
	abs.f32 	%f121, %f120;
	add.f32 	%f122, %f118, %f121;
	ld.local.v4.u32 	{%r224, %r225, %r226, %r227}, [%rd122+28];
	mul.wide.s32 	%rd139, %r224, 24;
	add.s64 	%rd140, %rd6, %rd139;
	ld.local.f32 	%f123, [%rd140+12];
	sub.f32 	%f124, %f123, %f119;
	abs.f32 	%f125, %f124;
	add.f32 	%f126, %f122, %f125;
	mul.wide.s32 	%rd141, %r225, 24;
	add.s64 	%rd142, %rd6, %rd141;
	ld.local.f32 	%f127, [%rd142+12];
	sub.f32 	%f128, %f127, %f123;
	abs.f32 	%f129, %f128;
	add.f32 	%f130, %f126, %f129;
	mul.wide.s32 	%rd143, %r226, 24;
	add.s64 	%rd144, %rd6, %rd143;
	ld.local.f32 	%f131, [%rd144+12];
	sub.f32 	%f132, %f131, %f127;
	abs.f32 	%f133, %f132;
	add.f32 	%f134, %f130, %f133;
	mul.wide.s32 	%rd145, %r227, 24;
	add.s64 	%rd146, %rd6, %rd145;
	ld.local.f32 	%f135, [%rd146+12];
	sub.f32 	%f136, %f135, %f131;
	abs.f32 	%f137, %f136;
	add.f32 	%f138, %f134, %f137;
	ld.local.v4.u32 	{%r228, %r229, %r230, %r231}, [%rd122+44];
	mul.wide.s32 	%rd147, %r228, 24;
	add.s64 	%rd148, %rd6, %rd147;
	ld.local.f32 	%f139, [%rd148+12];
	sub.f32 	%f140, %f139, %f135;
	abs.f32 	%f141, %f140;
	add.f32 	%f142, %f138, %f141;
	mul.wide.s32 	%rd149, %r229, 24;
	add.s64 	%rd150, %rd6, %rd149;
	ld.local.f32 	%f143, [%rd150+12];
	sub.f32 	%f144, %f143, %f139;
	abs.f32 	%f145, %f144;
	add.f32 	%f146, %f142, %f145;
	mul.wide.s32 	%rd151, %r230, 24;
	add.s64 	%rd152, %rd6, %rd151;
	ld.local.f32 	%f147, [%rd152+12];
	sub.f32 	%f148, %f147, %f143;
	abs.f32 	%f149, %f148;
	add.f32 	%f150, %f146, %f149;
	mul.wide.s32 	%rd153, %r231, 24;
	add.s64 	%rd154, %rd6, %rd153;
	ld.local.f32 	%f151, [%rd154+12];
	sub.f32 	%f152, %f151, %f147;
	abs.f32 	%f153, %f152;
	add.f32 	%f154, %f150, %f153;
	ld.local.u32 	%r232, [%rd122+60];
	mul.wide.s32 	%rd155, %r232, 24;
	add.s64 	%rd156, %rd6, %rd155;
	ld.local.f32 	%f155, [%rd156+12];
	sub.f32 	%f156, %f155, %f151;
	abs.f32 	%f157, %f156;
	add.f32 	%f252, %f154, %f157;
	add.s32 	%r375, %r373, 16;
	add.s32 	%r233, %r373, 15;
	and.b32  	%r234, %r84, -16;
	setp.ne.s32 	%p58, %r233, %r234;
	mov.u32 	%r373, %r375;
	@%p58 bra 	$L__BB0_60;
$L__BB0_61:
	and.b32  	%r59, %r84, 15;
	setp.eq.s32 	%p59, %r59, 0;
	@%p59 bra 	$L__BB0_71;
	and.b32  	%r60, %r84, 7;
	setp.lt.u32 	%p60, %r59, 8;
	@%p60 bra 	$L__BB0_64;
	mul.wide.u32 	%rd157, %r375, 4;
	add.s64 	%rd158, %rd2, %rd157;
	ld.local.u32 	%r235, [%rd158];
	mul.wide.s32 	%rd159, %r235, 24;
	add.s64 	%rd160, %rd6, %rd159;
	ld.local.f32 	%f159, [%rd160+12];
	mul.wide.s32 	%rd161, %r375, 4;
	add.s64 	%rd162, %rd2, %rd161;
	ld.local.u32 	%r236, [%rd162+-4];
	mul.wide.s32 	%rd163, %r236, 24;
	add.s64 	%rd164, %rd6, %rd163;
	ld.local.f32 	%f160, [%rd164+12];
	sub.f32 	%f161, %f159, %f160;
	abs.f32 	%f162, %f161;
	add.f32 	%f163, %f252, %f162;
	add.s32 	%r237, %r375, 1;
	mul.wide.u32 	%rd165, %r237, 4;
	add.s64 	%rd166, %rd2, %rd165;
	ld.local.u32 	%r238, [%rd166];
	mul.wide.s32 	%rd167, %r238, 24;
	add.s64 	%rd168, %rd6, %rd167;
	ld.local.f32 	%f164, [%rd168+12];
	sub.f32 	%f165, %f164, %f159;
	abs.f32 	%f166, %f165;
	add.f32 	%f167, %f163, %f166;
	add.s32 	%r239, %r375, 2;
	mul.wide.u32 	%rd169, %r239, 4;
	add.s64 	%rd170, %rd2, %rd169;
	ld.local.u32 	%r240, [%rd170];
	mul.wide.s32 	%rd171, %r240, 24;
	add.s64 	%rd172, %rd6, %rd171;
	ld.local.f32 	%f168, [%rd172+12];
	ld.local.u32 	%r241, [%rd162+4];
	mul.wide.s32 	%rd173, %r241, 24;
	add.s64 	%rd174, %rd6, %rd173;
	ld.local.f32 	%f169, [%rd174+12];
	sub.f32 	%f170, %f168, %f169;
	abs.f32 	%f171, %f170;
	add.f32 	%f172, %f167, %f171;
	add.s32 	%r242, %r375, 3;
	mul.wide.u32 	%rd175, %r242, 4;
	add.s64 	%rd176, %rd2, %rd175;
	ld.local.u32 	%r243, [%rd176];
	mul.wide.s32 	%rd177, %r243, 24;
	add.s64 	%rd178, %rd6, %rd177;
	ld.local.f32 	%f173, [%rd178+12];
	ld.local.u32 	%r244, [%rd162+8];
	mul.wide.s32 	%rd179, %r244, 24;
	add.s64 	%rd180, %rd6, %rd179;
	ld.local.f32 	%f174, [%rd180+12];
	sub.f32 	%f175, %f173, %f174;
	abs.f32 	%f176, %f175;
	add.f32 	%f177, %f172, %f176;
	add.s32 	%r245, %r375, 4;
	mul.wide.u32 	%rd181, %r245, 4;
	add.s64 	%rd182, %rd2, %rd181;
	ld.local.u32 	%r246, [%rd182];
	mul.wide.s32 	%rd183, %r246, 24;
	add.s64 	%rd184, %rd6, %rd183;
	ld.local.f32 	%f178, [%rd184+12];
	ld.local.u32 	%r247, [%rd162+12];
	mul.wide.s32 	%rd185, %r247, 24;
	add.s64 	%rd186, %rd6, %rd185;
	ld.local.f32 	%f179, [%rd186+12];
	sub.f32 	%f180, %f178, %f179;
	abs.f32 	%f181, %f180;
	add.f32 	%f182, %f177, %f181;
	add.s32 	%r248, %r375, 5;
	mul.wide.u32 	%rd187, %r248, 4;
	add.s64 	%rd188, %rd2, %rd187;
	ld.local.u32 	%r249, [%rd188];
	mul.wide.s32 	%rd189, %r249, 24;
	add.s64 	%rd190, %rd6, %rd189;
	ld.local.f32 	%f183, [%rd190+12];
	ld.local.u32 	%r250, [%rd162+16];
	mul.wide.s32 	%rd191, %r250, 24;
	add.s64 	%rd192, %rd6, %rd191;
	ld.local.f32 	%f184, [%rd192+12];
	sub.f32 	%f185, %f183, %f184;
	abs.f32 	%f186, %f185;
	add.f32 	%f187, %f182, %f186;
	add.s32 	%r251, %r375, 6;
	mul.wide.u32 	%rd193, %r251, 4;
	add.s64 	%rd194, %rd2, %rd193;
	ld.local.u32 	%r252, [%rd194];
	mul.wide.s32 	%rd195, %r252, 24;
	add.s64 	%rd196, %rd6, %rd195;
	ld.local.f32 	%f188, [%rd196+12];
	ld.local.u32 	%r253, [%rd162+20];
	mul.wide.s32 	%rd197, %r253, 24;
	add.s64 	%rd198, %rd6, %rd197;
	ld.local.f32 	%f189, [%rd198+12];
	sub.f32 	%f190, %f188, %f189;
	abs.f32 	%f191, %f190;
	add.f32 	%f192, %f187, %f191;
	ld.local.u32 	%r254, [%rd158+28];
	mul.wide.s32 	%rd199, %r254, 24;
	add.s64 	%rd200, %rd6, %rd199;
	ld.local.f32 	%f193, [%rd200+12];
	ld.local.u32 	%r255, [%rd162+24];
	mul.wide.s32 	%rd201, %r255, 24;
	add.s64 	%rd202, %rd6, %rd201;
	ld.local.f32 	%f194, [%rd202+12];
	sub.f32 	%f195, %f193, %f194;
	abs.f32 	%f196, %f195;
	add.f32 	%f252, %f192, %f196;
	add.s32 	%r375, %r375, 8;
$L__BB0_64:
	setp.eq.s32 	%p61, %r60, 0;
	@%p61 bra 	$L__BB0_71;
	and.b32  	%r63, %r84, 3;
	setp.lt.u32 	%p62, %r60, 4;
	@%p62 bra 	$L__BB0_67;
	mul.wide.u32 	%rd203, %r375, 4;
	add.s64 	%rd204, %rd2, %rd203;
	ld.local.u32 	%r256, [%rd204];
	mul.wide.s32 	%rd205, %r256, 24;
	add.s64 	%rd206, %rd6, %rd205;
	ld.local.f32 	%f198, [%rd206+12];
	mul.wide.s32 	%rd207, %r375, 4;
	add.s64 	%rd208, %rd2, %rd207;
	ld.local.u32 	%r257, [%rd208+-4];
	mul.wide.s32 	%rd209, %r257, 24;
	add.s64 	%rd210, %rd6, %rd209;
	ld.local.f32 	%f199, [%rd210+12];
	sub.f32 	%f200, %f198, %f199;
	abs.f32 	%f201, %f200;
	add.f32 	%f202, %f252, %f201;
	add.s32 	%r258, %r375, 1;
	mul.wide.u32 	%rd211, %r258, 4;
	add.s64 	%rd212, %rd2, %rd211;
	ld.local.u32 	%r259, [%rd212];
	mul.wide.s32 	%rd213, %r259, 24;
	add.s64 	%rd214, %rd6, %rd213;
	ld.local.f32 	%f203, [%rd214+12];
	sub.f32 	%f204, %f203, %f198;
	abs.f32 	%f205, %f204;
	add.f32 	%f206, %f202, %f205;
	add.s32 	%r260, %r375, 2;
	mul.wide.u32 	%rd215, %r260, 4;
	add.s64 	%rd216, %rd2, %rd215;
	ld.local.u32 	%r261, [%rd216];
	mul.wide.s32 	%rd217, %r261, 24;
	add.s64 	%rd218, %rd6, %rd217;
	ld.local.f32 	%f207, [%rd218+12];
	ld.local.u32 	%r262, [%rd208+4];
	mul.wide.s32 	%rd219, %r262, 24;
	add.s64 	%rd220, %rd6, %rd219;
	ld.local.f32 	%f208, [%rd220+12];
	sub.f32 	%f209, %f207, %f208;
	abs.f32 	%f210, %f209;
	add.f32 	%f211, %f206, %f210;
	ld.local.u32 	%r263, [%rd204+12];
	mul.wide.s32 	%rd221, %r263, 24;
	add.s64 	%rd222, %rd6, %rd221;
	ld.local.f32 	%f212, [%rd222+12];
	ld.local.u32 	%r264, [%rd208+8];
	mul.wide.s32 	%rd223, %r264, 24;
	add.s64 	%rd224, %rd6, %rd223;
	ld.local.f32 	%f213, [%rd224+12];
	sub.f32 	%f214, %f212, %f213;
	abs.f32 	%f215, %f214;
	add.f32 	%f252, %f211, %f215;
	add.s32 	%r375, %r375, 4;
$L__BB0_67:
	setp.eq.s32 	%p63, %r63, 0;
	@%p63 bra 	$L__BB0_71;
	mul.wide.u32 	%rd225, %r375, 4;
	add.s64 	%rd15, %rd2, %rd225;
	ld.local.u32 	%r265, [%rd15];
	mul.wide.s32 	%rd226, %r265, 24;
	add.s64 	%rd227, %rd6, %rd226;
	ld.local.f32 	%f15, [%rd227+12];
	mul.wide.s32 	%rd228, %r375, 4;
	add.s64 	%rd16, %rd2, %rd228;
	ld.local.u32 	%r266, [%rd16+-4];
	mul.wide.s32 	%rd229, %r266, 24;
	add.s64 	%rd230, %rd6, %rd229;
	ld.local.f32 	%f216, [%rd230+12];
	sub.f32 	%f217, %f15, %f216;
	abs.f32 	%f218, %f217;
	add.f32 	%f252, %f252, %f218;
	setp.eq.s32 	%p64, %r63, 1;
	@%p64 bra 	$L__BB0_71;
	add.s32 	%r267, %r375, 1;
	mul.wide.u32 	%rd231, %r267, 4;
	add.s64 	%rd232, %rd2, %rd231;
	ld.local.u32 	%r268, [%rd232];
	mul.wide.s32 	%rd233, %r268, 24;
	add.s64 	%rd234, %rd6, %rd233;
	ld.local.f32 	%f219, [%rd234+12];
	sub.f32 	%f220, %f219, %f15;
	abs.f32 	%f221, %f220;
	add.f32 	%f252, %f252, %f221;
	setp.eq.s32 	%p65, %r63, 2;
	@%p65 bra 	$L__BB0_71;
	ld.local.u32 	%r269, [%rd15+8];
	mul.wide.s32 	%rd235, %r269, 24;
	add.s64 	%rd236, %rd6, %rd235;
	ld.local.f32 	%f222, [%rd236+12];
	ld.local.u32 	%r270, [%rd16+4];
	mul.wide.s32 	%rd237, %r270, 24;
	add.s64 	%rd238, %rd6, %rd237;
	ld.local.f32 	%f223, [%rd238+12];
	sub.f32 	%f224, %f222, %f223;
	abs.f32 	%f225, %f224;
	add.f32 	%f252, %f252, %f225;
$L__BB0_71:
	cvt.rn.f32.u32 	%f226, %r84;
	div.rn.f32 	%f227, %f252, %f226;
	setp.lt.f32 	%p66, %f227, 0f41200000;
	@%p66 bra 	$L__BB0_72;
	bra.uni 	$L__BB0_92;
$L__BB0_72:
	and.b32  	%r78, %r55, 3;
	setp.eq.s32 	%p72, %r55, 3;
	mov.b32 	%r383, 0;
	@%p72 bra 	$L__BB0_88;
	and.b32  	%r383, %r55, 2147483644;
	mov.b32 	%r378, 0;
	bra.uni 	$L__BB0_87;
$L__BB0_74:
	ld.local.u32 	%r70, [%rd2+4];
	mul.wide.s32 	%rd273, %r70, 24;
	add.s64 	%rd17, %rd6, %rd273;
	ld.local.f32 	%f228, [%rd17+8];
	mul.wide.s32 	%rd274, %r379, 24;
	add.s64 	%rd18, %rd6, %rd274;
	ld.local.f32 	%f229, [%rd18+8];
	sub.f32 	%f230, %f228, %f229;
	abs.f32 	%f231, %f230;
	mul.f32 	%f20, %f231, 0f3EE66666;
	mul.f32 	%f21, %f20, 0f3EE38E39;
	ld.local.f32 	%f22, [%rd18+16];
	setp.leu.f32 	%p77, %f22, %f20;
	@%p77 bra 	$L__BB0_76;
	ld.local.f32 	%f253, [%rd17+16];
	setp.gt.f32 	%p78, %f253, %f21;
	@%p78 bra 	$L__BB0_80;
$L__BB0_76:
	setp.leu.f32 	%p79, %f22, %f21;
	@%p79 bra 	$L__BB0_78;
	ld.local.f32 	%f253, [%rd17+16];
	setp.gt.f32 	%p80, %f253, %f20;
	@%p80 bra 	$L__BB0_80;
$L__BB0_78:
	add.s32 	%r299, %r352, -19;
	setp.gt.u32 	%p81, %r299, 5;
	ld.local.f32 	%f232, [%rd18+12];
	ld.local.f32 	%f233, [%rd17+12];
	sub.f32 	%f234, %f232, %f233;
	abs.f32 	%f235, %f234;
	setp.geu.f32 	%p82, %f235, 0f41000000;
	mov.b32 	%r380, 0;
	or.pred  	%p83, %p82, %p81;
	mov.f32 	%f254, %f3;
	@%p83 bra 	$L__BB0_86;
	mul.wide.s32 	%rd275, %r379, 2;
	add.s64 	%rd276, %rd7, %rd275;
	mov.b16 	%rs28, -1;
	st.local.u16 	[%rd276], %rs28;
	mul.wide.s32 	%rd277, %r70, 2;
	add.s64 	%rd278, %rd7, %rd277;
	st.local.u16 	[%rd278], %rs28;
	mov.f32 	%f254, %f3;
	bra.uni 	$L__BB0_86;
$L__BB0_80:
	setp.gt.f32 	%p84, %f22, %f253;
	@%p84 bra 	$L__BB0_82;
	mul.wide.s32 	%rd279, %r70, 2;
	add.s64 	%rd280, %rd7, %rd279;
	mov.b16 	%rs29, -1;
	st.local.u16 	[%rd280], %rs29;
	mov.b32 	%r380, 0;
	mov.f32 	%f254, %f3;
	bra.uni 	$L__BB0_86;
$L__BB0_82:
	mul.wide.s32 	%rd281, %r379, 2;
	add.s64 	%rd282, %rd7, %rd281;
	mov.b16 	%rs30, -1;
	st.local.u16 	[%rd282], %rs30;
	mov.b32 	%r380, 0;
	mov.f32 	%f254, %f3;
	bra.uni 	$L__BB0_86;
$L__BB0_83:
	st.local.u32 	[%rd2], %r370;
	mov.b32 	%r380, 1;
	mov.u32 	%r379, %r370;
	mov.f32 	%f254, %f3;
	bra.uni 	$L__BB0_86;
$L__BB0_84:
	mov.b16 	%rs31, -1;
	st.local.u16 	[%rd13], %rs31;
	add.s32 	%r382, %r382, 1;
	bra.uni 	$L__BB0_86;
$L__BB0_85:
	mov.b16 	%rs32, -1;
	st.local.u16 	[%rd13], %rs32;
	add.s32 	%r381, %r381, 1;
$L__BB0_86:
	add.s32 	%r370, %r370, 1;
	setp.eq.s32 	%p85, %r370, %r355;
	@%p85 bra 	$L__BB0_119;
	bra.uni 	$L__BB0_46;
$L__BB0_87:
	mul.wide.u32 	%rd256, %r378, 4;
	add.s64 	%rd257, %rd2, %rd256;
	ld.local.v4.u32 	{%r287, %r288, %r289, %r290}, [%rd257];
	mul.wide.s32 	%rd258, %r287, 2;
	add.s64 	%rd259, %rd7, %rd258;
	mov.b16 	%rs24, -1;
	st.local.u16 	[%rd259], %rs24;
	mul.wide.s32 	%rd260, %r288, 2;
	add.s64 	%rd261, %rd7, %rd260;
	st.local.u16 	[%rd261], %rs24;
	mul.wide.s32 	%rd262, %r289, 2;
	add.s64 	%rd263, %rd7, %rd262;
	st.local.u16 	[%rd263], %rs24;
	mul.wide.s32 	%rd264, %r290, 2;
	add.s64 	%rd265, %rd7, %rd264;
	st.local.u16 	[%rd265], %rs24;
	add.s32 	%r378, %r378, 4;
	setp.eq.s32 	%p73, %r378, %r383;
	@%p73 bra 	$L__BB0_88;
	bra.uni 	$L__BB0_87;
$L__BB0_88:
	setp.eq.s32 	%p74, %r78, 0;
	mov.b32 	%r380, 0;
	mov.f32 	%f254, %f3;
	@%p74 bra 	$L__BB0_86;
	mul.wide.u32 	%rd266, %r383, 4;
	add.s64 	%rd19, %rd2, %rd266;
	ld.local.u32 	%r293, [%rd19];
	mul.wide.s32 	%rd267, %r293, 2;
	add.s64 	%rd268, %rd7, %rd267;
	mov.b16 	%rs25, -1;
	st.local.u16 	[%rd268], %rs25;
	setp.eq.s32 	%p75, %r78, 1;
	mov.f32 	%f254, %f3;
	@%p75 bra 	$L__BB0_86;
	ld.local.u32 	%r295, [%rd19+4];
	mul.wide.s32 	%rd269, %r295, 2;
	add.s64 	%rd270, %rd7, %rd269;
	mov.b16 	%rs26, -1;
	st.local.u16 	[%rd270], %rs26;
	setp.eq.s32 	%p76, %r78, 2;
	mov.f32 	%f254, %f3;
	@%p76 bra 	$L__BB0_86;
	ld.local.u32 	%r297, [%rd19+8];
	mul.wide.s32 	%rd271, %r297, 2;
	add.s64 	%rd272, %rd7, %rd271;
	mov.b16 	%rs27, -1;
	st.local.u16 	[%rd272], %rs27;
	mov.f32 	%f254, %f3;
	bra.uni 	$L__BB0_86;
$L__BB0_92:
	and.b32  	%r81, %r84, 3;
	setp.lt.u32 	%p67, %r85, 3;
	mov.b32 	%r384, 1;
	@%p67 bra 	$L__BB0_95;
	and.b32  	%r82, %r84, -4;
	mov.b32 	%r377, 1;
$L__BB0_94:
	mul.wide.u32 	%rd239, %r377, 4;
	add.s64 	%rd240, %rd2, %rd239;
	ld.local.u32 	%r273, [%rd240];
	mul.wide.s32 	%rd241, %r273, 2;
	add.s64 	%rd242, %rd7, %rd241;
	mov.b16 	%rs20, -1;
	st.local.u16 	[%rd242], %rs20;
	ld.local.v2.u32 	{%r274, %r275}, [%rd240+4];
	mul.wide.s32 	%rd243, %r274, 2;
	add.s64 	%rd244, %rd7, %rd243;
	st.local.u16 	[%rd244], %rs20;
	mul.wide.s32 	%rd245, %r275, 2;
	add.s64 	%rd246, %rd7, %rd245;
	st.local.u16 	[%rd246], %rs20;
	ld.local.u32 	%r276, [%rd240+12];
	mul.wide.s32 	%rd247, %r276, 2;
	add.s64 	%rd248, %rd7, %rd247;
	st.local.u16 	[%rd248], %rs20;
	add.s32 	%r384, %r377, 4;
	add.s32 	%r277, %r377, 3;
	setp.eq.s32 	%p68, %r277, %r82;
	mov.u32 	%r377, %r384;
	@%p68 bra 	$L__BB0_95;
	bra.uni 	$L__BB0_94;
$L__BB0_95:
	setp.eq.s32 	%p69, %r81, 0;
	mov.f32 	%f254, %f3;
	@%p69 bra 	$L__BB0_86;
	mul.wide.u32 	%rd249, %r384, 4;
	add.s64 	%rd20, %rd2, %rd249;
	ld.local.u32 	%r280, [%rd20];
	mul.wide.s32 	%rd250, %r280, 2;
	add.s64 	%rd251, %rd7, %rd250;
	mov.b16 	%rs21, -1;
	st.local.u16 	[%rd251], %rs21;
	setp.eq.s32 	%p70, %r81, 1;
	mov.f32 	%f254, %f3;
	@%p70 bra 	$L__BB0_86;
	ld.local.u32 	%r282, [%rd20+4];
	mul.wide.s32 	%rd252, %r282, 2;
	add.s64 	%rd253, %rd7, %rd252;
	mov.b16 	%rs22, -1;
	st.local.u16 	[%rd253], %rs22;
	setp.eq.s32 	%p71, %r81, 2;
	mov.f32 	%f254, %f3;
	@%p71 bra 	$L__BB0_86;
	ld.local.u32 	%r284, [%rd20+8];
	mul.wide.s32 	%rd254, %r284, 2;
	add.s64 	%rd255, %rd7, %rd254;
	mov.b16 	%rs23, -1;
	st.local.u16 	[%rd255], %rs23;
	mov.f32 	%f254, %f3;
	bra.uni 	$L__BB0_86;
$L__BB0_99:
	and.b32  	%r86, %r355, 3;
	setp.lt.u32 	%p31, %r355, 4;
	mov.b32 	%r381, 0;
	mov.u32 	%r387, %r381;
	@%p31 bra 	$L__BB0_110;
	and.b32  	%r387, %r355, 2147483644;
	mov.b32 	%r381, 0;
	mov.u32 	%r393, %r381;
$L__BB0_101:
	mul.wide.u32 	%rd111, %r393, 2;
	add.s64 	%rd23, %rd7, %rd111;
	mov.b16 	%rs5, 1;
	st.local.u16 	[%rd23], %rs5;
	mul.wide.u32 	%rd112, %r393, 24;
	add.s64 	%rd24, %rd6, %rd112;
	ld.local.f32 	%f78, [%rd24+20];
	cvt.rzi.s32.f32 	%r187, %f78;
	and.b32  	%r188, %r187, 2;
	setp.ne.s32 	%p32, %r188, 0;
	@%p32 bra 	$L__BB0_103;
	mov.b16 	%rs6, -1;
	st.local.u16 	[%rd23], %rs6;
	add.s32 	%r381, %r381, 1;
$L__BB0_103:
	mov.b16 	%rs7, 1;
	st.local.u16 	[%rd23+2], %rs7;
	ld.local.f32 	%f79, [%rd24+44];
	cvt.rzi.s32.f32 	%r189, %f79;
	and.b32  	%r190, %r189, 2;
	setp.ne.s32 	%p33, %r190, 0;
	@%p33 bra 	$L__BB0_105;
	mov.b16 	%rs8, -1;
	st.local.u16 	[%rd23+2], %rs8;
	add.s32 	%r381, %r381, 1;
$L__BB0_105:
	mov.b16 	%rs9, 1;
	st.local.u16 	[%rd23+4], %rs9;
	ld.local.f32 	%f80, [%rd24+68];
	cvt.rzi.s32.f32 	%r191, %f80;
	and.b32  	%r192, %r191, 2;
	setp.ne.s32 	%p34, %r192, 0;
	@%p34 bra 	$L__BB0_107;
	mov.b16 	%rs10, -1;
	st.local.u16 	[%rd23+4], %rs10;
	add.s32 	%r381, %r381, 1;
$L__BB0_107:
	mov.b16 	%rs11, 1;
	st.local.u16 	[%rd23+6], %rs11;
	ld.local.f32 	%f81, [%rd24+92];
	cvt.rzi.s32.f32 	%r193, %f81;
	and.b32  	%r194, %r193, 2;
	setp.ne.s32 	%p35, %r194, 0;
	@%p35 bra 	$L__BB0_109;
	mov.b16 	%rs12, -1;
	st.local.u16 	[%rd23+6], %rs12;
	add.s32 	%r381, %r381, 1;
$L__BB0_109:
	add.s32 	%r393, %r393, 4;
	setp.eq.s32 	%p36, %r393, %r387;
	@%p36 bra 	$L__BB0_110;
	bra.uni 	$L__BB0_101;
$L__BB0_110:
	setp.eq.s32 	%p37, %r86, 0;
	mov.b32 	%r382, 0;
	@%p37 bra 	$L__BB0_119;
	mul.wide.u32 	%rd113, %r387, 2;
	add.s64 	%rd21, %rd7, %rd113;
	mov.b16 	%rs13, 1;
	st.local.u16 	[%rd21], %rs13;
	mul.wide.u32 	%rd114, %r387, 24;
	add.s64 	%rd22, %rd6, %rd114;
	ld.local.f32 	%f82, [%rd22+20];
	cvt.rzi.s32.f32 	%r196, %f82;
	and.b32  	%r197, %r196, 2;
	setp.ne.s32 	%p38, %r197, 0;
	@%p38 bra 	$L__BB0_113;
	mov.b16 	%rs14, -1;
	st.local.u16 	[%rd21], %rs14;
	add.s32 	%r381, %r381, 1;
$L__BB0_113:
	setp.eq.s32 	%p39, %r86, 1;
	@%p39 bra 	$L__BB0_119;
	mov.b16 	%rs15, 1;
	st.local.u16 	[%rd21+2], %rs15;
	ld.local.f32 	%f83, [%rd22+44];
	cvt.rzi.s32.f32 	%r199, %f83;
	and.b32  	%r200, %r199, 2;
	setp.ne.s32 	%p40, %r200, 0;
	@%p40 bra 	$L__BB0_116;
	mov.b16 	%rs16, -1;
	st.local.u16 	[%rd21+2], %rs16;
	add.s32 	%r381, %r381, 1;
$L__BB0_116:
	setp.eq.s32 	%p41, %r86, 2;
	@%p41 bra 	$L__BB0_119;
	mov.b16 	%rs17, 1;
	st.local.u16 	[%rd21+4], %rs17;
	ld.local.f32 	%f84, [%rd22+68];
	cvt.rzi.s32.f32 	%r203, %f84;
	and.b32  	%r204, %r203, 2;
	setp.ne.s32 	%p42, %r204, 0;
	@%p42 bra 	$L__BB0_119;
	mov.b16 	%rs18, -1;
	st.local.u16 	[%rd21+4], %rs18;
	add.s32 	%r381, %r381, 1;
$L__BB0_119:
	setp.lt.s32 	%p86, %r355, 1;
	mov.b32 	%r400, 0;
	@%p86 bra 	$L__BB0_154;
	and.b32  	%r98, %r355, 3;
	setp.lt.u32 	%p87, %r355, 4;
	mov.b32 	%r400, 0;
	mov.u32 	%r406, %r400;
	@%p87 bra 	$L__BB0_139;
	and.b32  	%r406, %r355, 2147483644;
	mov.b32 	%r400, 0;
	mov.u32 	%r399, %r400;
$L__BB0_122:
	mul.wide.u32 	%rd283, %r399, 24;
	add.s64 	%rd25, %rd6, %rd283;
	mul.wide.u32 	%rd284, %r399, 2;
	add.s64 	%rd26, %rd7, %rd284;
	ld.local.u16 	%rs33, [%rd26];
	setp.lt.s16 	%p88, %rs33, 1;
	@%p88 bra 	$L__BB0_126;
	ld.local.f32 	%f236, [%rd25];
	cvt.rzi.s32.f32 	%r308, %f236;
	cvt.s64.s32 	%rd285, %r308;
	add.s64 	%rd27, %rd3, %rd285;
	ld.local.u8 	%rs34, [%rd27];
	setp.eq.s16 	%p89, %rs34, 0;
	@%p89 bra 	$L__BB0_125;
	mov.b16 	%rs35, -1;
	st.local.u16 	[%rd26], %rs35;
	bra.uni 	$L__BB0_126;
$L__BB0_125:
	mov.b16 	%rs36, 1;
	st.local.u8 	[%rd27], %rs36;
	add.s32 	%r400, %r400, 1;
$L__BB0_126:
	ld.local.u16 	%rs37, [%rd26+2];
	setp.lt.s16 	%p90, %rs37, 1;
	@%p90 bra 	$L__BB0_130;
	ld.local.f32 	%f237, [%rd25+24];
	cvt.rzi.s32.f32 	%r309, %f237;
	cvt.s64.s32 	%rd286, %r309;
	add.s64 	%rd28, %rd3, %rd286;
	ld.local.u8 	%rs38, [%rd28];
	setp.eq.s16 	%p91, %rs38, 0;
	@%p91 bra 	$L__BB0_129;
	mov.b16 	%rs39, -1;
	st.local.u16 	[%rd26+2], %rs39;
	bra.uni 	$L__BB0_130;
$L__BB0_129:
	mov.b16 	%rs40, 1;
	st.local.u8 	[%rd28], %rs40;
	add.s32 	%r400, %r400, 1;
$L__BB0_130:
	ld.local.u16 	%rs41, [%rd26+4];
	setp.lt.s16 	%p92, %rs41, 1;
	@%p92 bra 	$L__BB0_134;
	ld.local.f32 	%f238, [%rd25+48];
	cvt.rzi.s32.f32 	%r310, %f238;
	cvt.s64.s32 	%rd287, %r310;
	add.s64 	%rd29, %rd3, %rd287;
	ld.local.u8 	%rs42, [%rd29];
	setp.eq.s16 	%p93, %rs42, 0;
	@%p93 bra 	$L__BB0_133;
	mov.b16 	%rs43, -1;
	st.local.u16 	[%rd26+4], %rs43;
	bra.uni 	$L__BB0_134;
$L__BB0_133:
	mov.b16 	%rs44, 1;
	st.local.u8 	[%rd29], %rs44;
	add.s32 	%r400, %r400, 1;
$L__BB0_134:
	ld.local.u16 	%rs45, [%rd26+6];
	setp.lt.s16 	%p94, %rs45, 1;
	@%p94 bra 	$L__BB0_138;
	ld.local.f32 	%f239, [%rd25+72];
	cvt.rzi.s32.f32 	%r311, %f239;
	cvt.s64.s32 	%rd288, %r311;
	add.s64 	%rd30, %rd3, %rd288;
	ld.local.u8 	%rs46, [%rd30];
	setp.eq.s16 	%p95, %rs46, 0;
	@%p95 bra 	$L__BB0_137;
	mov.b16 	%rs47, -1;
	st.local.u16 	[%rd26+6], %rs47;
	bra.uni 	$L__BB0_138;
$L__BB0_137:
	mov.b16 	%rs48, 1;
	st.local.u8 	[%rd30], %rs48;
	add.s32 	%r400, %r400, 1;
$L__BB0_138:
	add.s32 	%r399, %r399, 4;
	setp.ne.s32 	%p96, %r399, %r406;
	@%p96 bra 	$L__BB0_122;
$L__BB0_139:
	setp.eq.s32 	%p97, %r98, 0;
	@%p97 bra 	$L__BB0_154;
	mul.wide.u32 	%rd289, %r406, 24;
	add.s64 	%rd31, %rd6, %rd289;
	mul.wide.u32 	%rd290, %r406, 2;
	add.s64 	%rd32, %rd7, %rd290;
	ld.local.u16 	%rs49, [%rd32];
	setp.lt.s16 	%p98, %rs49, 1;
	@%p98 bra 	$L__BB0_144;
	ld.local.f32 	%f240, [%rd31];
	cvt.rzi.s32.f32 	%r312, %f240;
	cvt.s64.s32 	%rd291, %r312;
	add.s64 	%rd33, %rd3, %rd291;
	ld.local.u8 	%rs50, [%rd33];
	setp.eq.s16 	%p99, %rs50, 0;
	@%p99 bra 	$L__BB0_143;
	mov.b16 	%rs51, -1;
	st.local.u16 	[%rd32], %rs51;
	bra.uni 	$L__BB0_144;
$L__BB0_143:
	mov.b16 	%rs52, 1;
	st.local.u8 	[%rd33], %rs52;
	add.s32 	%r400, %r400, 1;
$L__BB0_144:
	setp.eq.s32 	%p100, %r98, 1;
	@%p100 bra 	$L__BB0_154;
	ld.local.u16 	%rs53, [%rd32+2];
	setp.lt.s16 	%p101, %rs53, 1;
	@%p101 bra 	$L__BB0_149;
	ld.local.f32 	%f241, [%rd31+24];
	cvt.rzi.s32.f32 	%r313, %f241;
	cvt.s64.s32 	%rd292, %r313;
	add.s64 	%rd34, %rd3, %rd292;
	ld.local.u8 	%rs54, [%rd34];
	setp.eq.s16 	%p102, %rs54, 0;
	@%p102 bra 	$L__BB0_148;
	mov.b16 	%rs55, -1;
	st.local.u16 	[%rd32+2], %rs55;
	bra.uni 	$L__BB0_149;
$L__BB0_148:
	mov.b16 	%rs56, 1;
	st.local.u8 	[%rd34], %rs56;
	add.s32 	%r400, %r400, 1;
$L__BB0_149:
	setp.eq.s32 	%p103, %r98, 2;
	@%p103 bra 	$L__BB0_154;
	ld.local.u16 	%rs57, [%rd32+4];
	setp.lt.s16 	%p104, %rs57, 1;
	@%p104 bra 	$L__BB0_154;
	ld.local.f32 	%f242, [%rd31+48];
	cvt.rzi.s32.f32 	%r314, %f242;
	cvt.s64.s32 	%rd293, %r314;
	add.s64 	%rd294, %rd3, %rd293;
	ld.local.u8 	%rs58, [%rd294];
	setp.eq.s16 	%p105, %rs58, 0;
	@%p105 bra 	$L__BB0_153;
	mov.b16 	%rs59, -1;
	st.local.u16 	[%rd32+4], %rs59;
	bra.uni 	$L__BB0_154;
$L__BB0_153:
	add.s32 	%r400, %r400, 1;
$L__BB0_154:
	setp.ne.s32 	%p106, %r18, 0;
	@%p106 bra 	$L__BB0_156;
	add.u64 	%rd295, %SP, 608;
	add.u64 	%rd296, %SPL, 608;
	st.local.v2.u32 	[%rd296], {%r352, %r355};
	st.local.v2.u32 	[%rd296+8], {%r400, %r381};
	st.local.u32 	[%rd296+16], %r382;
	mov.u64 	%rd297, $str$1;
	cvta.global.u64 	%rd298, %rd297;
	{ // callseq 1, 0
	.param .b64 param0;
	st.param.b64 	[param0], %rd298;
	.param .b64 param1;
	st.param.b64 	[param1], %rd295;
	.param .b32 retval0;
	call.uni (retval0), 
	vprintf, 
	(
	param0, 
	param1
	);
	ld.param.b32 	%r315, [retval0];
	} // callseq 1
$L__BB0_156:
	setp.lt.s32 	%p107, %r355, 1;
	@%p107 bra 	$L__BB0_177;
	and.b32  	%r131, %r355, 3;
	setp.lt.u32 	%p108, %r355, 4;
	mov.b32 	%r411, 0;
	@%p108 bra 	$L__BB0_168;
	and.b32  	%r411, %r355, 2147483644;
	mov.b32 	%r410, 0;
$L__BB0_159:
	mul.wide.u32 	%rd299, %r410, 2;
	add.s64 	%rd35, %rd7, %rd299;
	ld.local.u16 	%rs60, [%rd35];
	setp.gt.s16 	%p109, %rs60, 0;
	mul.wide.u32 	%rd300, %r410, 4;
	add.s64 	%rd36, %rd5, %rd300;
	@%p109 bra 	$L__BB0_161;
	ld.local.u32 	%r319, [%rd36];
	mul.wide.s32 	%rd301, %r319, 2;
	add.s64 	%rd302, %rd4, %rd301;
	mov.b16 	%rs61, -1;
	st.local.u16 	[%rd302], %rs61;
$L__BB0_161:
	ld.local.u16 	%rs62, [%rd35+2];
	setp.gt.s16 	%p110, %rs62, 0;
	@%p110 bra 	$L__BB0_163;
	ld.local.u32 	%r320, [%rd36+4];
	mul.wide.s32 	%rd303, %r320, 2;
	add.s64 	%rd304, %rd4, %rd303;
	mov.b16 	%rs63, -1;
	st.local.u16 	[%rd304], %rs63;
$L__BB0_163:
	ld.local.u16 	%rs64, [%rd35+4];
	setp.gt.s16 	%p111, %rs64, 0;
	@%p111 bra 	$L__BB0_165;
	ld.local.u32 	%r321, [%rd36+8];
	mul.wide.s32 	%rd305, %r321, 2;
	add.s64 	%rd306, %rd4, %rd305;
	mov.b16 	%rs65, -1;
	st.local.u16 	[%rd306], %rs65;
$L__BB0_165:
	ld.local.u16 	%rs66, [%rd35+6];
	setp.gt.s16 	%p112, %rs66, 0;
	@%p112 bra 	$L__BB0_167;
	ld.local.u32 	%r322, [%rd36+12];
	mul.wide.s32 	%rd307, %r322, 2;
	add.s64 	%rd308, %rd4, %rd307;
	mov.b16 	%rs67, -1;
	st.local.u16 	[%rd308], %rs67;
$L__BB0_167:
	add.s32 	%r410, %r410, 4;
	setp.ne.s32 	%p113, %r410, %r411;
	@%p113 bra 	$L__BB0_159;
$L__BB0_168:
	setp.eq.s32 	%p114, %r131, 0;
	@%p114 bra 	$L__BB0_177;
	mul.wide.u32 	%rd309, %r411, 2;
	add.s64 	%rd37, %rd7, %rd309;
	ld.local.u16 	%rs68, [%rd37];
	setp.gt.s16 	%p115, %rs68, 0;
	mul.wide.u32 	%rd310, %r411, 4;
	add.s64 	%rd38, %rd5, %rd310;
	@%p115 bra 	$L__BB0_171;
	ld.local.u32 	%r323, [%rd38];
	mul.wide.s32 	%rd311, %r323, 2;
	add.s64 	%rd312, %rd4, %rd311;
	mov.b16 	%rs69, -1;
	st.local.u16 	[%rd312], %rs69;
$L__BB0_171:
	setp.eq.s32 	%p116, %r131, 1;
	@%p116 bra 	$L__BB0_177;
	ld.local.u16 	%rs70, [%rd37+2];
	setp.gt.s16 	%p117, %rs70, 0;
	@%p117 bra 	$L__BB0_174;
	ld.local.u32 	%r324, [%rd38+4];
	mul.wide.s32 	%rd313, %r324, 2;
	add.s64 	%rd314, %rd4, %rd313;
	mov.b16 	%rs71, -1;
	st.local.u16 	[%rd314], %rs71;
$L__BB0_174:
	setp.eq.s32 	%p118, %r131, 2;
	@%p118 bra 	$L__BB0_177;
	ld.local.u16 	%rs72, [%rd37+4];
	setp.gt.s16 	%p119, %rs72, 0;
	@%p119 bra 	$L__BB0_177;
	ld.local.u32 	%r325, [%rd38+8];
	mul.wide.s32 	%rd315, %r325, 2;
	add.s64 	%rd316, %rd4, %rd315;
	mov.b16 	%rs73, -1;
	st.local.u16 	[%rd316], %rs73;
$L__BB0_177:
	add.s32 	%r352, %r352, 1;
	setp.ne.s32 	%p120, %r352, 65;
	@%p120 bra 	$L__BB0_14;
	setp.lt.u32 	%p121, %r2, 4;
	mov.b32 	%r415, 0;
	mov.u32 	%r419, %r415;
	@%p121 bra 	$L__BB0_181;
	and.b32  	%r329, %r2, 2147483644;
	neg.s32 	%r412, %r329;
	mul.wide.u32 	%rd317, %r1, 4000;
	add.s64 	%rd318, %rd317, %rd1;
	add.s64 	%rd332, %rd318, 8;
	mov.b32 	%r419, 0;
	mov.u64 	%rd331, %rd4;
$L__BB0_180:
	ld.local.v4.u16 	{%rs74, %rs75, %rs76, %rs77}, [%rd331];
	cvt.s32.s16 	%r330, %rs74;
	st.global.u32 	[%rd332+-8], %r330;
	setp.gt.s16 	%p122, %rs74, 0;
	selp.u32 	%r331, 1, 0, %p122;
	add.s32 	%r332, %r419, %r331;
	cvt.s32.s16 	%r333, %rs75;
	st.global.u32 	[%rd332+-4], %r333;
	setp.gt.s16 	%p123, %rs75, 0;
	selp.u32 	%r334, 1, 0, %p123;
	add.s32 	%r335, %r332, %r334;
	cvt.s32.s16 	%r336, %rs76;
	st.global.u32 	[%rd332], %r336;
	setp.gt.s16 	%p124, %rs76, 0;
	selp.u32 	%r337, 1, 0, %p124;
	add.s32 	%r338, %r335, %r337;
	cvt.s32.s16 	%r339, %rs77;
	st.global.u32 	[%rd332+4], %r339;
	setp.gt.s16 	%p125, %rs77, 0;
	selp.u32 	%r340, 1, 0, %p125;
	add.s32 	%r419, %r338, %r340;
	add.s32 	%r412, %r412, 4;
	add.s64 	%rd332, %rd332, 16;
	add.s64 	%rd331, %rd331, 8;
	setp.ne.s32 	%p126, %r412, 0;
	mov.u32 	%r415, %r20;
	@%p126 bra 	$L__BB0_180;
$L__BB0_181:
	setp.eq.s32 	%p127, %r19, 0;
	@%p127 bra 	$L__BB0_184;
	mul.wide.u32 	%rd319, %r1, 4000;
	mul.wide.u32 	%rd320, %r415, 4;
	add.s64 	%rd321, %rd319, %rd320;
	add.s64 	%rd334, %rd1, %rd321;
	mul.wide.u32 	%rd322, %r415, 2;
	add.s64 	%rd333, %rd4, %rd322;
	neg.s32 	%r417, %r19;
$L__BB0_183:
	.pragma "nounroll";
	ld.local.s16 	%r341, [%rd333];
	setp.gt.s32 	%p128, %r341, 0;
	st.global.u32 	[%rd334], %r341;
	selp.u32 	%r342, 1, 0, %p128;
	add.s32 	%r419, %r419, %r342;
	add.s64 	%rd334, %rd334, 4;
	add.s64 	%rd333, %rd333, 2;
	add.s32 	%r417, %r417, 1;
	setp.ne.s32 	%p129, %r417, 0;
	@%p129 bra 	$L__BB0_183;
$L__BB0_184:
	ld.param.u64 	%rd330, [_Z20gkernel_event_reducePA1000_A6_fPA1000_iPbPi_param_2];
	setp.ne.s32 	%p130, %r18, 0;
	cvt.u64.u32 	%rd323, %r1;
	cvt.rn.f32.u32 	%f27, %r419;
	cvt.rn.f32.s32 	%f243, %r2;
	mul.f32 	%f28, %f243, 0f3F000000;
	setp.gt.f32 	%p131, %f28, %f27;
	selp.u16 	%rs78, 1, 0, %p131;
	cvta.to.global.u64 	%rd324, %rd330;
	add.s64 	%rd325, %rd324, %rd323;
	st.global.u8 	[%rd325], %rs78;
	@%p130 bra 	$L__BB0_186;
	setp.gt.f32 	%p132, %f28, %f27;
	selp.u32 	%r343, 1, 0, %p132;
	add.u64 	%rd326, %SP, 32640;
	add.u64 	%rd327, %SPL, 32640;
	st.local.v4.u32 	[%rd327], {%r1, %r2, %r419, %r343};
	mov.u64 	%rd328, $str$2;
	cvta.global.u64 	%rd329, %rd328;
	{ // callseq 2, 0
	.param .b64 param0;
	st.param.b64 	[param0], %rd329;
	.param .b64 param1;
	st.param.b64 	[param1], %rd326;
	.param .b32 retval0;
	call.uni (retval0), 
	vprintf, 
	(
	param0, 
	param1
	);
	ld.param.b32 	%r344, [retval0];
	} // callseq 2
$L__BB0_186:
	ret;

}


// ===== COMPILED SASS (sm_100) =====

	.target	sm_100

	.elftype	@"ET_EXEC"


//--------------------- .note.nv.tkinfo           --------------------------
	.section	.note.nv.tkinfo,"",@"SHT_NOTE"
	.sectionflags	@"SHF_NOTE_NV_TKINFO"
	.tkinfo
        /*0018*/ 	.word	0x00000002
        /*0030*/ 	.string	""
        /*0030*/ 	.string	"ptxas"
        /*0030*/ 	.string	"Cuda compilation tools, release 13.0, V13.0.88"
        /*0030*/ 	.string	"Build cuda_13.0.r13.0/compiler.36424714_0"
        /*0030*/ 	.string	"-arch sm_100 -m 64 "



//--------------------- .note.nv.cuinfo           --------------------------
	.section	.note.nv.cuinfo,"",@"SHT_NOTE"
	.sectionflags	@"SHF_NOTE_NV_CUINFO"
        /*0018*/ 	.short	0x0002
        /*001a*/ 	.short	0x0064
        /*001c*/ 	.short	0x0082
	.zero		2


//--------------------- .nv.info                  --------------------------
	.section	.nv.info,"",@"SHT_CUDA_INFO"
	.align	4


	//----- nvinfo : EIATTR_REGCOUNT
	.align		4
        /*0000*/ 	.byte	0x04, 0x2f
        /*0002*/ 	.short	(.L_4 - .L_3)
	.align		4
.L_3:
        /*0004*/ 	.word	index@(_Z20gkernel_event_reducePA1000_A6_fPA1000_iPbPi)
        /*0008*/ 	.word	0x00000020


	//----- nvinfo : EIATTR_FRAME_SIZE
	.align		4
.L_4:
        /*000c*/ 	.byte	0x04, 0x11
        /*000e*/ 	.short	(.L_6 - .L_5)
	.align		4
.L_5:
        /*0010*/ 	.word	index@($__internal_0_$__cuda_sm3x_div_rn_noftz_f32_slowpath)
        /*0014*/ 	.word	0x00007f90


	//----- nvinfo : EIATTR_FRAME_SIZE
	.align		4
.L_6:
        /*0018*/ 	.byte	0x04, 0x11
        /*001a*/ 	.short	(.L_8 - .L_7)
	.align		4
.L_7:
        /*001c*/ 	.word	index@(_Z20gkernel_event_reducePA1000_A6_fPA1000_iPbPi)
        /*0020*/ 	.word	0x00007f90


	//----- nvinfo : EIATTR_MIN_STACK_SIZE
	.align		4
.L_8:
        /*0024*/ 	.byte	0x04, 0x12
        /*0026*/ 	.short	(.L_10 - .L_9)
	.align		4
.L_9:
        /*0028*/ 	.word	index@(_Z20gkernel_event_reducePA1000_A6_fPA1000_iPbPi)
        /*002c*/ 	.word	0x00007f90
.L_10:


//--------------------- .nv.compat                --------------------------
	.section	.nv.compat,"",@"SHT_CUDA_COMPAT_INFO"
	.align	4
        /*0000*/ 	.byte	0x02, 0x09, 0x00, 0x00, 0x02, 0x02, 0x01, 0x00, 0x02, 0x05, 0x05, 0x00, 0x03, 0x07, 0x01, 0x01
        /*0010*/ 	.byte	0x02, 0x03, 0x00, 0x00, 0x02, 0x06, 0x01, 0x00, 0x04, 0x0b, 0x08, 0x00, 0x01, 0x00, 0x00, 0x00
        /*0020*/ 	.byte	0x00, 0x00, 0x00, 0x00


//--------------------- .nv.info._Z20gkernel_event_reducePA1000_A6_fPA1000_iPbPi --------------------------
	.section	.nv.info._Z20gkernel_event_reducePA1000_A6_fPA1000_iPbPi,"",@"SHT_CUDA_INFO"
	.sectionflags	@""
	.align	4


	//----- nvinfo : EIATTR_CUDA_API_VERSION
	.align		4
        /*0000*/ 	.byte	0x04, 0x37
        /*0002*/ 	.short	(.L_12 - .L_11)
.L_11:
        /*0004*/ 	.word	0x00000082


	//----- nvinfo : EIATTR_KPARAM_INFO
	.align		4
.L_12:
        /*0008*/ 	.byte	0x04, 0x17
        /*000a*/ 	.short	(.L_14 - .L_13)
.L_13:
        /*000c*/ 	.word	0x00000000
        /*0010*/ 	.short	0x0003
        /*0012*/ 	.short	0x0018
        /*0014*/ 	.byte	0x00, 0xf5, 0x21, 0x00


	//----- nvinfo : EIATTR_KPARAM_INFO
	.align		4
.L_14:
        /*0018*/ 	.byte	0x04, 0x17
        /*001a*/ 	.short	(.L_16 - .L_15)
.L_15:
        /*001c*/ 	.word	0x00000000
        /*0020*/ 	.short	0x0002
        /*0022*/ 	.short	0x0010
        /*0024*/ 	.byte	0x00, 0xf5, 0x21, 0x00


	//----- nvinfo : EIATTR_KPARAM_INFO
	.align		4
.L_16:
        /*0028*/ 	.byte	0x04, 0x17
        /*002a*/ 	.short	(.L_18 - .L_17)
.L_17:
        /*002c*/ 	.word	0x00000000
        /*0030*/ 	.short	0x0001
        /*0032*/ 	.short	0x0008
        /*0034*/ 	.byte	0x00, 0xf5, 0x21, 0x00


	//----- nvinfo : EIATTR_KPARAM_INFO
	.align		4
.L_18:
        /*0038*/ 	.byte	0x04, 0x17
        /*003a*/ 	.short	(.L_20 - .L_19)
.L_19:
        /*003c*/ 	.word	0x00000000
        /*0040*/ 	.short	0x0000
        /*0042*/ 	.short	0x0000
        /*0044*/ 	.byte	0x00, 0xf5, 0x21, 0x00


	//----- nvinfo : EIATTR_SPARSE_MMA_MASK
	.align		4
.L_20:
        /*0048*/ 	.byte	0x03, 0x50
        /*004a*/ 	.short	0x0000


	//----- nvinfo : EIATTR_MAXREG_COUNT
	.align		4
        /*004c*/ 	.byte	0x03, 0x1b
        /*004e*/ 	.short	0x00ff


	//----- nvinfo : EIATTR_EXTERNS
	.align		4
        /*0050*/ 	.byte	0x04, 0x0f
        /*0052*/ 	.short	(.L_22 - .L_21)


	//   ....[0]....
	.align		4
.L_21:
        /*0054*/ 	.word	index@(vprintf)


	//----- nvinfo : EIATTR_MERCURY_ISA_VERSION
	.align		4
.L_22:
        /*0058*/ 	.byte	0x03, 0x5f
        /*005a*/ 	.short	0x0101


	//----- nvinfo : EIATTR_VRC_CTA_INIT_COUNT
	.align		4
        /*005c*/ 	.byte	0x02, 0x4a
	.zero		1
	.zero		1


	//----- nvinfo : EIATTR_SYSCALL_OFFSETS
	.align		4
        /*0060*/ 	.byte	0x04, 0x46
        /*0062*/ 	.short	(.L_24 - .L_23)


	//   ....[0]....
.L_23:
        /*0064*/ 	.word	0x00001dd0


	//   ....[1]....
        /*0068*/ 	.word	0x00004c70


	//   ....[2]....
        /*006c*/ 	.word	0x00006270


	//----- nvinfo : EIATTR_EXIT_INSTR_OFFSETS
	.align		4
.L_24:
        /*0070*/ 	.byte	0x04, 0x1c
        /*0072*/ 	.short	(.L_26 - .L_25)


	//   ....[0]....
.L_25:
        /*0074*/ 	.word	0x000000e0


	//   ....[1]....
        /*0078*/ 	.word	0x000061a0


	//   ....[2]....
        /*007c*/ 	.word	0x00006280


	//----- nvinfo : EIATTR_CRS_STACK_SIZE
	.align		4
.L_26:
        /*0080*/ 	.byte	0x04, 0x1e
        /*0082*/ 	.short	(.L_28 - .L_27)
.L_27:
        /*0084*/ 	.word	0x00000000


	//----- nvinfo : EIATTR_CBANK_PARAM_SIZE
	.align		4
.L_28:
        /*0088*/ 	.byte	0x03, 0x19
        /*008a*/ 	.short	0x0020


	//----- nvinfo : EIATTR_PARAM_CBANK
	.align		4
        /*008c*/ 	.byte	0x04, 0x0a
        /*008e*/ 	.short	(.L_30 - .L_29)
	.align		4
.L_29:
        /*0090*/ 	.word	index@(.nv.constant0._Z20gkernel_event_reducePA1000_A6_fPA1000_iPbPi)
        /*0094*/ 	.short	0x0380
        /*0096*/ 	.short	0x0020


	//----- nvinfo : EIATTR_SW_WAR
	.align		4
.L_30:
        /*0098*/ 	.byte	0x04, 0x36
        /*009a*/ 	.short	(.L_32 - .L_31)
.L_31:
        /*009c*/ 	.word	0x00000008
.L_32:


//--------------------- .nv.callgraph             --------------------------
	.section	.nv.callgraph,"",@"SHT_CUDA_CALLGRAPH"
	.align	4
	.sectionentsize	8
	.align		4
        /*0000*/ 	.word	0x00000000
	.align		4
        /*0004*/ 	.word	0xffffffff
	.align		4
        /*0008*/ 	.word	index@(_Z20gkernel_event_reducePA1000_A6_fPA1000_iPbPi)
	.align		4
        /*000c*/ 	.word	index@(vprintf)
	.align		4
        /*0010*/ 	.word	0x00000000
	.align		4
        /*0014*/ 	.word	0xfffffffe
	.align		4
        /*0018*/ 	.word	0x00000000
	.align		4
        /*001c*/ 	.word	0xfffffffd
	.align		4
        /*0020*/ 	.word	0x00000000
	.align		4
        /*0024*/ 	.word	0xfffffffc


//--------------------- .nv.constant4             --------------------------
	.section	.nv.constant4,"a",@progbits
	.align	8
	.align		8
.nv.constant4:
        /*0000*/ 	.dword	vprintf
	.align		8
        /*0008*/ 	.dword	$str
	.align		8
        /*0010*/ 	.dword	$str$1
	.align		8
        /*0018*/ 	.dword	$str$2


//--------------------- .text._Z20gkernel_event_reducePA1000_A6_fPA1000_iPbPi --------------------------
	.section	.text._Z20gkernel_event_reducePA1000_A6_fPA1000_iPbPi,"ax",@progbits
	.align	128
        .global         _Z20gkernel_event_reducePA1000_A6_fPA1000_iPbPi
        .type           _Z20gkernel_event_reducePA1000_A6_fPA1000_iPbPi,@function
        .size           _Z20gkernel_event_reducePA1000_A6_fPA1000_iPbPi,(.L_x_122 - _Z20gkernel_event_reducePA1000_A6_fPA1000_iPbPi)
        .other          _Z20gkernel_event_reducePA1000_A6_fPA1000_iPbPi,@"STO_CUDA_ENTRY STV_DEFAULT"
_Z20gkernel_event_reducePA1000_A6_fPA1000_iPbPi:
.text._Z20gkernel_event_reducePA1000_A6_fPA1000_iPbPi:
[----:B------:R-:W0:Y:S01]  /*0000*/  LDC R1, c[0x0][0x37c] ;  /* 0x0000df00ff017b82 */ /* 0x000e220000000800 */
[----:B------:R-:W1:Y:S07]  /*0010*/  S2R R16, SR_CTAID.X ;  /* 0x0000000000107919 */ /* 0x000e6e0000002500 */
[----:B------:R-:W1:Y:S01]  /*0020*/  LDC.64 R2, c[0x0][0x398] ;  /* 0x0000e600ff027b82 */ /* 0x000e620000000a00 */
[----:B------:R-:W2:Y:S01]  /*0030*/  LDCU.64 UR36, c[0x0][0x358] ;  /* 0x00006b00ff2477ac */ /* 0x000ea20008000a00 */
[----:B0-----:R-:W-:-:S02]  /*0040*/  VIADD R1, R1, 0xffff8070 ;  /* 0xffff807001017836 */ /* 0x001fc40000000000 */
[----:B-1----:R-:W-:-:S06]  /*0050*/  IMAD.WIDE.U32 R2, R16, 0x4, R2 ;  /* 0x0000000410027825 */ /* 0x002fcc00078e0002 */
[----:B--2---:R-:W2:Y:S01]  /*0060*/  LDG.E R2, desc[UR36][R2.64] ;  /* 0x0000002402027981 */ /* 0x004ea2000c1e1900 */
[----:B------:R-:W0:Y:S01]  /*0070*/  LDCU UR38, c[0x0][0x2f8] ;  /* 0x00005f00ff2677ac */ /* 0x000e220008000800 */
[----:B------:R-:W-:Y:S01]  /*0080*/  R2UR UR40, R1 ;  /* 0x00000000012872ca */ /* 0x000fe200000e0000 */
[----:B------:R-:W1:Y:S01]  /*0090*/  LDCU UR39, c[0x0][0x2fc] ;  /* 0x00005f80ff2777ac */ /* 0x000e620008000800 */
[----:B--2---:R-:W-:-:S13]  /*00a0*/  R2UR UR41, R2 ;  /* 0x00000000022972ca */ /* 0x004fda00000e0000 */
[----:B------:R-:W-:-:S06]  /*00b0*/  UISETP.GE.AND UP0, UPT, UR41, 0x1, UPT ;  /* 0x000000012900788c */ /* 0x000fcc000bf06270 */
[----:B------:R-:W-:Y:S01]  /*00c0*/  PLOP3.LUT P0, PT, PT, PT, UP0, 0x80, 0x8 ;  /* 0x000000000008781c */ /* 0x000fe20003f0f008 */
[----:B0-----:R-:W-:-:S12]  /*00d0*/  UIADD3 UR38, UP0, UPT, UR40, UR38, URZ ;  /* 0x0000002628267290 */ /* 0x001fd8000ff1e0ff */
[----:B-1----:R-:W-:Y:S05]  /*00e0*/  @!P0 EXIT ;  /* 0x000000000000894d */ /* 0x002fea0003800000 */
[----:B------:R-:W-:Y:S02]  /*00f0*/  UISETP.GE.U32.AND UP1, UPT, UR41, 0x10, UPT ;  /* 0x000000102900788c */ /* 0x000fe4000bf26070 */
[----:B------:R-:W-:Y:S02]  /*0100*/  ULOP3.LUT UR6, UR41, 0xf, URZ, 0xc0, !UPT ;  /* 0x0000000f29067892 */ /* 0x000fe4000f8ec0ff */
[----:B------:R-:W-:Y:S02]  /*0110*/  UIADD3.X UR39, UPT, UPT, URZ, UR39, URZ, UP0, !UPT ;  /* 0x00000027ff277290 */ /* 0x000fe400087fe4ff */
[----:B------:R-:W-:Y:S01]  /*0120*/  UISETP.NE.AND UP0, UPT, UR6, URZ, UPT ;  /* 0x000000ff0600728c */ /* 0x000fe2000bf05270 */
[----:B------:R-:W-:Y:S01]  /*0130*/  UMOV UR4, URZ ;  /* 0x000000ff00047c82 */ /* 0x000fe20008000000 */
[----:B------:R-:W-:Y:S01]  /*0140*/  UIADD3 UR42, UPT, UPT, UR40, 0x280, URZ ;  /* 0x00000280282a7890 */ /* 0x000fe2000fffe0ff */
[----:B------:R-:W-:Y:S11]  /*0150*/  BRA.U !UP1, `(.L_x_0) ;  /* 0x0000000109307547 */ /* 0x000ff6000b800000 */
[----:B------:R-:W-:Y:S02]  /*0160*/  HFMA2 R7, -RZ, RZ, 5.9604644775390625e-08, 5.9604644775390625e-08 ;  /* 0x00010001ff077431 */ /* 0x000fe400000001ff */
[----:B------:R-:W-:Y:S01]  /*0170*/  IMAD.MOV.U32 R4, RZ, RZ, 0x10001 ;  /* 0x00010001ff047424 */ /* 0x000fe200078e00ff */
[----:B------:R-:W-:Y:S01]  /*0180*/  ULOP3.LUT UR4, UR41, 0x7ffffff0, URZ, 0xc0, !UPT ;  /* 0x7ffffff029047892 */ /* 0x000fe2000f8ec0ff */
[----:B------:R-:W-:Y:S01]  /*0190*/  IMAD.MOV.U32 R5, RZ, RZ, 0x10001 ;  /* 0x00010001ff057424 */ /* 0x000fe200078e00ff */
[----:B------:R-:W-:Y:S01]  /*01a0*/  UMOV UR5, URZ ;  /* 0x000000ff00057c82 */ /* 0x000fe20008000000 */
[----:B------:R-:W-:-:S09]  /*01b0*/  IMAD.MOV.U32 R6, RZ, RZ, 0x10001 ;  /* 0x00010001ff067424 */ /* 0x000fd200078e00ff */
.L_x_1:
[----:B------:R-:W-:Y:S02]  /*01c0*/  ULEA UR7, UR5, UR42, 0x1 ;  /* 0x0000002a05077291 */ /* 0x000fe4000f8e08ff */
[----:B------:R-:W-:-:S04]  /*01d0*/  UIADD3 UR5, UPT, UPT, UR5, 0x10, URZ ;  /* 0x0000001005057890 */ /* 0x000fc8000fffe0ff */
[----:B------:R-:W-:-:S03]  /*01e0*/  UISETP.NE.AND UP1, UPT, UR5, UR4, UPT ;  /* 0x000000040500728c */ /* 0x000fc6000bf25270 */
[----:B0-----:R0:W-:Y:S04]  /*01f0*/  STL.128 [UR7], R4 ;  /* 0x00000004ff007987 */ /* 0x0011e80008100c07 */
[----:B------:R0:W-:Y:S02]  /*0200*/  STL.128 [UR7+0x10], R4 ;  /* 0x00001004ff007987 */ /* 0x0001e40008100c07 */
[----:B------:R-:W-:Y:S05]  /*0210*/  BRA.U UP1, `(.L_x_1) ;  /* 0xfffffffd01e87547 */ /* 0x000fea000b83ffff */
.L_x_0:
[----:B------:R-:W-:Y:S05]  /*0220*/  BRA.U !UP0, `(.L_x_2) ;  /* 0x0000000108907547 */ /* 0x000fea000b800000 */
[----:B------:R-:W-:Y:S02]  /*0230*/  UISETP.GE.U32.AND UP0, UPT, UR6, 0x8, UPT ;  /* 0x000000080600788c */ /* 0x000fe4000bf06070 */
[----:B------:R-:W-:-:S04]  /*0240*/  ULOP3.LUT UR5, UR41, 0x7, URZ, 0xc0, !UPT ;  /* 0x0000000729057892 */ /* 0x000fc8000f8ec0ff */
[----:B------:R-:W-:-:S03]  /*0250*/  UISETP.NE.AND UP1, UPT, UR5, URZ, UPT ;  /* 0x000000ff0500728c */ /* 0x000fc6000bf25270 */
[----:B------:R-:W-:Y:S08]  /*0260*/  BRA.U !UP0, `(.L_x_3) ;  /* 0x00000001082c7547 */ /* 0x000ff0000b800000 */
[----:B------:R-:W-:Y:S01]  /*0270*/  ULEA UR6, UR4, UR42, 0x1 ;  /* 0x0000002a04067291 */ /* 0x000fe2000f8e08ff */
[----:B------:R-:W-:Y:S01]  /*0280*/  IMAD.MOV.U32 R0, RZ, RZ, 0x1 ;  /* 0x00000001ff007424 */ /* 0x000fe200078e00ff */
[----:B------:R-:W-:-:S07]  /*0290*/  UIADD3 UR4, UPT, UPT, UR4, 0x8, URZ ;  /* 0x0000000804047890 */ /* 0x000fce000fffe0ff */
[----:B------:R1:W-:Y:S04]  /*02a0*/  STL.U16 [UR6], R0 ;  /* 0x00000000ff007987 */ /* 0x0003e80008100406 */
[----:B------:R1:W-:Y:S04]  /*02b0*/  STL.U16 [UR6+0x2], R0 ;  /* 0x00000200ff007987 */ /* 0x0003e80008100406 */
[----:B------:R1:W-:Y:S04]  /*02c0*/  STL.U16 [UR6+0x4], R0 ;  /* 0x00000400ff007987 */ /* 0x0003e80008100406 */
[----:B------:R1:W-:Y:S04]  /*02d0*/  STL.U16 [UR6+0x6], R0 ;  /* 0x00000600ff007987 */ /* 0x0003e80008100406 */
[----:B------:R1:W-:Y:S04]  /*02e0*/  STL.U16 [UR6+0x8], R0 ;  /* 0x00000800ff007987 */ /* 0x0003e80008100406 */
[----:B------:R1:W-:Y:S04]  /*02f0*/  STL.U16 [UR6+0xa], R0 ;  /* 0x00000a00ff007987 */ /* 0x0003e80008100406 */
[----:B------:R1:W-:Y:S04]  /*0300*/  STL.U16 [UR6+0xc], R0 ;  /* 0x00000c00ff007987 */ /* 0x0003e80008100406 */
[----:B------:R1:W-:Y:S02]  /*0310*/  STL.U16 [UR6+0xe], R0 ;  /* 0x00000e00ff007987 */ /* 0x0003e40008100406 */
.L_x_3:
[----:B------:R-:W-:Y:S05]  /*0320*/  BRA.U !UP1, `(.L_x_2) ;  /* 0x0000000109507547 */ /* 0x000fea000b800000 */
[----:B------:R-:W-:Y:S02]  /*0330*/  UISETP.GE.U32.AND UP0, UPT, UR5, 0x4, UPT ;  /* 0x000000040500788c */ /* 0x000fe4000bf06070 */
[----:B------:R-:W-:-:S04]  /*0340*/  ULOP3.LUT UR6, UR41, 0x3, URZ, 0xc0, !UPT ;  /* 0x0000000329067892 */ /* 0x000fc8000f8ec0ff */
[----:B------:R-:W-:-:S03]  /*0350*/  UISETP.NE.AND UP1, UPT, UR6, URZ, UPT ;  /* 0x000000ff0600728c */ /* 0x000fc6000bf25270 */
[----:B------:R-:W-:Y:S08]  /*0360*/  BRA.U !UP0, `(.L_x_4) ;  /* 0x00000001081c7547 */ /* 0x000ff0000b800000 */
[----:B------:R-:W-:Y:S01]  /*0370*/  ULEA UR5, UR4, UR42, 0x1 ;  /* 0x0000002a04057291 */ /* 0x000fe2000f8e08ff */
[----:B-1----:R-:W-:Y:S01]  /*0380*/  IMAD.MOV.U32 R0, RZ, RZ, 0x1 ;  /* 0x00000001ff007424 */ /* 0x002fe200078e00ff */
[----:B------:R-:W-:-:S07]  /*0390*/  UIADD3 UR4, UPT, UPT, UR4, 0x4, URZ ;  /* 0x0000000404047890 */ /* 0x000fce000fffe0ff */
[----:B------:R2:W-:Y:S04]  /*03a0*/  STL.U16 [UR5], R0 ;  /* 0x00000000ff007987 */ /* 0x0005e80008100405 */
[----:B------:R2:W-:Y:S04]  /*03b0*/  STL.U16 [UR5+0x2], R0 ;  /* 0x00000200ff007987 */ /* 0x0005e80008100405 */
[----:B------:R2:W-:Y:S04]  /*03c0*/  STL.U16 [UR5+0x4], R0 ;  /* 0x00000400ff007987 */ /* 0x0005e80008100405 */
[----:B------:R2:W-:Y:S02]  /*03d0*/  STL.U16 [UR5+0x6], R0 ;  /* 0x00000600ff007987 */ /* 0x0005e40008100405 */
.L_x_4:
[----:B------:R-:W-:Y:S05]  /*03e0*/  BRA.U !UP1, `(.L_x_2) ;  /* 0x0000000109207547 */ /* 0x000fea000b800000 */
[----:B-12---:R-:W-:Y:S01]  /*03f0*/  IMAD.MOV.U32 R0, RZ, RZ, 0x1 ;  /* 0x00000001ff007424 */ /* 0x006fe200078e00ff */
[----:B------:R-:W-:-:S06]  /*0400*/  UMOV UR5, URZ ;  /* 0x000000ff00057c82 */ /* 0x000fcc0008000000 */
.L_x_5:
[----:B------:R-:W-:Y:S02]  /*0410*/  ULEA UR7, UR4, UR42, 0x1 ;  /* 0x0000002a04077291 */ /* 0x000fe4000f8e08ff */
[----:B------:R-:W-:Y:S02]  /*0420*/  UIADD3 UR5, UPT, UPT, UR5, 0x1, URZ ;  /* 0x0000000105057890 */ /* 0x000fe4000fffe0ff */
[----:B------:R-:W-:Y:S02]  /*0430*/  UIADD3 UR4, UPT, UPT, UR4, 0x1, URZ ;  /* 0x0000000104047890 */ /* 0x000fe4000fffe0ff */
[----:B------:R-:W-:-:S03]  /*0440*/  UISETP.NE.AND UP0, UPT, UR5, UR6, UPT ;  /* 0x000000060500728c */ /* 0x000fc6000bf05270 */
[----:B---3--:R3:W-:Y:S06]  /*0450*/  STL.U16 [UR7], R0 ;  /* 0x00000000ff007987 */ /* 0x0087ec0008100407 */
[----:B------:R-:W-:Y:S05]  /*0460*/  BRA.U UP0, `(.L_x_5) ;  /* 0xfffffffd00e87547 */ /* 0x000fea000b83ffff */
.L_x_2:
[----:B------:R-:W-:Y:S01]  /*0470*/  HFMA2 R24, -RZ, RZ, 0, 5.9604644775390625e-08 ;  /* 0x00000001ff187431 */ /* 0x000fe200000001ff */
[----:B------:R-:W-:Y:S01]  /*0480*/  BSSY.RECONVERGENT B8, `(.L_x_6) ;  /* 0x00004d6000087945 */ /* 0x000fe20003800200 */
[----:B------:R-:W-:Y:S01]  /*0490*/  VIADD R2, R1, 0x19f0 ;  /* 0x000019f001027836 */ /* 0x000fe20000000000 */
[----:B------:R-:W-:Y:S02]  /*04a0*/  UIADD3 UR43, UPT, UPT, UR40, 0xa50, URZ ;  /* 0x00000a50282b7890 */ /* 0x000fe4000fffe0ff */
[----:B------:R-:W-:-:S12]  /*04b0*/  UIADD3 UR40, UPT, UPT, UR40, 0x77b0, URZ ;  /* 0x000077b028287890 */ /* 0x000fd8000fffe0ff */
.L_x_96:
[----:B----4-:R-:W4:Y:S01]  /*04c0*/  LDC.64 R22, c[0x0][0x380] ;  /* 0x0000e000ff167b82 */ /* 0x010f220000000a00 */
[----:B------:R-:W-:Y:S01]  /*04d0*/  UISETP.GE.U32.AND UP0, UPT, UR41, 0x4, UPT ;  /* 0x000000042900788c */ /* 0x000fe2000bf06070 */
[----:B01-3--:R-:W-:Y:S02]  /*04e0*/  IMAD.MOV.U32 R7, RZ, RZ, RZ ;  /* 0x000000ffff077224 */ /* 0x00bfe400078e00ff */
[----:B------:R-:W-:Y:S02]  /*04f0*/  IMAD.MOV.U32 R25, RZ, RZ, RZ ;  /* 0x000000ffff197224 */ /* 0x000fe400078e00ff */
[----:B----4-:R-:W-:-:S04]  /*0500*/  IMAD.WIDE.U32 R22, R16, 0x5dc0, R22 ;  /* 0x00005dc010167825 */ /* 0x010fc800078e0016 */
[----:B------:R-:W-:Y:S05]  /*0510*/  BRA.U !UP0, `(.L_x_7) ;  /* 0x0000001108207547 */ /* 0x000fea000b800000 */
[----:B-123--:R-:W-:Y:S01]  /*0520*/  IMAD.U32 R0, RZ, RZ, UR41 ;  /* 0x00000029ff007e24 */ /* 0x00efe2000f8e00ff */
[----:B------:R-:W-:Y:S01]  /*0530*/  BSSY.RECONVERGENT B0, `(.L_x_7) ;  /* 0x0000106000007945 */ /* 0x000fe20003800200 */
[----:B------:R-:W-:Y:S01]  /*0540*/  IMAD.MOV.U32 R9, RZ, RZ, RZ ;  /* 0x000000ffff097224 */ /* 0x000fe200078e00ff */
[----:B------:R-:W-:Y:S02]  /*0550*/  MOV R25, RZ ;  /* 0x000000ff00197202 */ /* 0x000fe40000000f00 */
[----:B------:R-:W-:-:S04]  /*0560*/  LOP3.LUT R0, R0, 0x7ffffffc, RZ, 0xc0, !PT ;  /* 0x7ffffffc00007812 */ /* 0x000fc800078ec0ff */
[----:B------:R-:W-:-:S13]  /*0570*/  ISETP.GT.AND P0, PT, R0, RZ, PT ;  /* 0x000000ff0000720c */ /* 0x000fda0003f04270 */
[----:B------:R-:W-:Y:S05]  /*0580*/  @!P0 BRA `(.L_x_8) ;  /* 0x0000000c00688947 */ /* 0x000fea0003800000 */
[----:B------:R-:W-:Y:S01]  /*0590*/  IMAD.IADD R3, R0, 0x1, -R9 ;  /* 0x0000000100037824 */ /* 0x000fe200078e0a09 */
[----:B------:R-:W-:-:S04]  /*05a0*/  PLOP3.LUT P0, PT, PT, PT, PT, 0x80, 0x8 ;  /* 0x000000000008781c */ /* 0x000fc80003f0f070 */
[----:B------:R-:W-:-:S13]  /*05b0*/  ISETP.GT.AND P1, PT, R3, 0xc, PT ;  /* 0x0000000c0300780c */ /* 0x000fda0003f24270 */
[----:B------:R-:W-:Y:S05]  /*05c0*/  @!P1 BRA `(.L_x_9) ;  /* 0x00000008002c9947 */ /* 0x000fea0003800000 */
[----:B------:R-:W-:Y:S01]  /*05d0*/  BSSY.RECONVERGENT B1, `(.L_x_10) ;  /* 0x0000089000017945 */ /* 0x000fe20003800200 */
[----:B------:R-:W-:Y:S01]  /*05e0*/  PLOP3.LUT P0, PT, PT, PT, PT, 0x8, 0x80 ;  /* 0x000000000080781c */ /* 0x000fe20003f0e170 */
[----:B------:R-:W-:-:S12]  /*05f0*/  VIADD R3, R0, 0xfffffff4 ;  /* 0xfffffff400037836 */ /* 0x000fd80000000000 */
.L_x_11:
[----:B------:R-:W-:-:S05]  /*0600*/  IMAD.WIDE.U32 R6, R9, 0x18, R22 ;  /* 0x0000001809067825 */ /* 0x000fca00078e0016 */
[----:B------:R-:W2:Y:S04]  /*0610*/  LDG.E R14, desc[UR36][R6.64+0x4] ;  /* 0x00000424060e7981 */ /* 0x000ea8000c1e1900 */
[----:B------:R-:W3:Y:S04]  /*0620*/  LDG.E R19, desc[UR36][R6.64+0x1c] ;  /* 0x00001c2406137981 */ /* 0x000ee8000c1e1900 */
[----:B------:R-:W4:Y:S01]  /*0630*/  LDG.E R10, desc[UR36][R6.64+0x34] ;  /* 0x00003424060a7981 */ /* 0x000f22000c1e1900 */
[----:B------:R-:W-:-:S03]  /*0640*/  VIADD R11, R9, 0x4 ;  /* 0x00000004090b7836 */ /* 0x000fc60000000000 */
[----:B------:R-:W5:Y:S01]  /*0650*/  LDG.E R29, desc[UR36][R6.64+0x4c] ;  /* 0x00004c24061d7981 */ /* 0x000f62000c1e1900 */
[----:B------:R-:W-:-:S05]  /*0660*/  IMAD.WIDE.U32 R12, R11, 0x18, R22 ;  /* 0x000000180b0c7825 */ /* 0x000fca00078e0016 */
[----:B------:R-:W5:Y:S04]  /*0670*/  LDG.E R28, desc[UR36][R12.64+0x4] ;  /* 0x000004240c1c7981 */ /* 0x000f68000c1e1900 */
[----:B------:R-:W5:Y:S04]  /*0680*/  LDG.E R21, desc[UR36][R12.64+0x1c] ;  /* 0x00001c240c157981 */ /* 0x000f68000c1e1900 */
[----:B------:R-:W5:Y:S04]  /*0690*/  LDG.E R26, desc[UR36][R12.64+0x34] ;  /* 0x000034240c1a7981 */ /* 0x000f68000c1e1900 */
[----:B------:R0:W5:Y:S01]  /*06a0*/  LDG.E R27, desc[UR36][R12.64+0x4c] ;  /* 0x00004c240c1b7981 */ /* 0x000162000c1e1900 */
[----:B------:R-:W-:-:S04]  /*06b0*/  VIADD R15, R9, 0x8 ;  /* 0x00000008090f7836 */ /* 0x000fc80000000000 */
[----:B------:R-:W-:-:S05]  /*06c0*/  IMAD.WIDE.U32 R4, R15, 0x18, R22 ;  /* 0x000000180f047825 */ /* 0x000fca00078e0016 */
[----:B------:R-:W5:Y:S04]  /*06d0*/  LDG.E R20, desc[UR36][R4.64+0x4] ;  /* 0x0000042404147981 */ /* 0x000f68000c1e1900 */
[----:B------:R-:W5:Y:S01]  /*06e0*/  LDG.E R8, desc[UR36][R4.64+0x1c] ;  /* 0x00001c2404087981 */ /* 0x000f62000c1e1900 */
[----:B--2---:R-:W1:Y:S08]  /*06f0*/  F2I.TRUNC.NTZ R14, R14 ;  /* 0x0000000e000e7305 */ /* 0x004e70000020f100 */
[----:B---3--:R-:W2:Y:S01]  /*0700*/  F2I.TRUNC.NTZ R19, R19 ;  /* 0x0000001300137305 */ /* 0x008ea2000020f100 */
[----:B-1----:R-:W-:-:S07]  /*0710*/  ISETP.NE.AND P3, PT, R14, R24, PT ;  /* 0x000000180e00720c */ /* 0x002fce0003f65270 */
[----:B----4-:R-:W1:Y:S01]  /*0720*/  F2I.TRUNC.NTZ R10, R10 ;  /* 0x0000000a000a7305 */ /* 0x010e62000020f100 */
[----:B--2---:R-:W-:-:S07]  /*0730*/  ISETP.NE.AND P4, PT, R19, R24, PT ;  /* 0x000000181300720c */ /* 0x004fce0003f85270 */
[----:B-----5:R-:W2:Y:S01]  /*0740*/  F2I.TRUNC.NTZ R29, R29 ;  /* 0x0000001d001d7305 */ /* 0x020ea2000020f100 */
[C---:B------:R-:W-:Y:S02]  /*0750*/  @!P3 IADD3 R7, PT, PT, R25.reuse, 0x1, RZ ;  /* 0x000000011907b810 */ /* 0x040fe40007ffe0ff */
[----:B------:R-:W-:Y:S02]  /*0760*/  @!P3 LEA R6, R25, UR43, 0x2 ;  /* 0x0000002b1906bc11 */ /* 0x000fe4000f8e10ff */
[----:B-1----:R-:W-:Y:S01]  /*0770*/  ISETP.NE.AND P5, PT, R10, R24, PT ;  /* 0x000000180a00720c */ /* 0x002fe20003fa5270 */
[----:B------:R-:W-:Y:S02]  /*0780*/  @!P3 IMAD.MOV.U32 R25, RZ, RZ, R7 ;  /* 0x000000ffff19b224 */ /* 0x000fe400078e0007 */
[----:B0-----:R0:W1:Y:S01]  /*0790*/  F2I.TRUNC.NTZ R13, R28 ;  /* 0x0000001c000d7305 */ /* 0x001062000020f100 */
[----:B------:R-:W-:Y:S01]  /*07a0*/  @!P3 STL [R6], R9 ;  /* 0x000000090600b387 */ /* 0x000fe20000100800 */
[----:B------:R-:W-:Y:S01]  /*07b0*/  @!P4 IADD3 R12, PT, PT, R9, 0x1, RZ ;  /* 0x00000001090cc810 */ /* 0x000fe20007ffe0ff */
[C---:B------:R-:W-:Y:S01]  /*07c0*/  @!P4 VIADD R7, R25.reuse, 0x1 ;  /* 0x000000011907c836 */ /* 0x040fe20000000000 */
[----:B------:R-:W-:-:S02]  /*07d0*/  @!P4 LEA R14, R25, UR43, 0x2 ;  /* 0x0000002b190ecc11 */ /* 0x000fc4000f8e10ff */
[-C--:B--2---:R-:W-:Y:S01]  /*07e0*/  ISETP.NE.AND P2, PT, R29, R24.reuse, PT ;  /* 0x000000181d00720c */ /* 0x084fe20003f45270 */
[----:B------:R-:W-:Y:S01]  /*07f0*/  @!P4 IMAD.MOV.U32 R25, RZ, RZ, R7 ;  /* 0x000000ffff19c224 */ /* 0x000fe200078e0007 */
[----:B------:R-:W2:Y:S01]  /*0800*/  F2I.TRUNC.NTZ R21, R21 ;  /* 0x0000001500157305 */ /* 0x000ea2000020f100 */
[----:B------:R3:W-:Y:S02]  /*0810*/  @!P4 STL [R14], R12 ;  /* 0x0000000c0e00c387 */ /* 0x0007e40000100800 */
[C---:B------:R-:W-:Y:S01]  /*0820*/  @!P5 VIADD R10, R25.reuse, 0x1 ;  /* 0x00000001190ad836 */ /* 0x040fe20000000000 */
[----:B------:R-:W-:Y:S01]  /*0830*/  @!P5 LEA R19, R25, UR43, 0x2 ;  /* 0x0000002b1913dc11 */ /* 0x000fe2000f8e10ff */
[----:B0-----:R-:W-:Y:S02]  /*0840*/  @!P5 VIADD R28, R9, 0x2 ;  /* 0x00000002091cd836 */ /* 0x001fe40000000000 */
[----:B------:R-:W-:Y:S01]  /*0850*/  @!P5 IMAD.MOV.U32 R25, RZ, RZ, R10 ;  /* 0x000000ffff19d224 */ /* 0x000fe200078e000a */
[-C--:B-1----:R-:W-:Y:S01]  /*0860*/  ISETP.NE.AND P1, PT, R13, R24.reuse, PT ;  /* 0x000000180d00720c */ /* 0x082fe20003f25270 */
[----:B------:R-:W0:Y:S02]  /*0870*/  F2I.TRUNC.NTZ R7, R26 ;  /* 0x0000001a00077305 */ /* 0x000e24000020f100 */
[----:B------:R-:W-:Y:S01]  /*0880*/  @!P2 VIADD R10, R25, 0x1 ;  /* 0x00000001190aa836 */ /* 0x000fe20000000000 */
[----:B---3--:R-:W3:Y:S01]  /*0890*/  LDG.E R14, desc[UR36][R4.64+0x4c] ;  /* 0x00004c24040e7981 */ /* 0x008ee2000c1e1900 */
[----:B--2---:R-:W-:-:S02]  /*08a0*/  ISETP.NE.AND P4, PT, R21, R24, PT ;  /* 0x000000181500720c */ /* 0x004fc40003f85270 */
[----:B------:R-:W-:Y:S02]  /*08b0*/  @!P2 LEA R21, R25, UR43, 0x2 ;  /* 0x0000002b1915ac11 */ /* 0x000fe4000f8e10ff */
[----:B------:R-:W1:Y:S01]  /*08c0*/  F2I.TRUNC.NTZ R27, R27 ;  /* 0x0000001b001b7305 */ /* 0x000e62000020f100 */
[----:B------:R-:W-:Y:S02]  /*08d0*/  @!P2 MOV R25, R10 ;  /* 0x0000000a0019a202 */ /* 0x000fe40000000f00 */
[----:B------:R2:W4:Y:S02]  /*08e0*/  LDG.E R10, desc[UR36][R4.64+0x34] ;  /* 0x00003424040a7981 */ /* 0x000524000c1e1900 */
[C---:B------:R-:W-:Y:S01]  /*08f0*/  @!P1 LEA R12, R25.reuse, UR43, 0x2 ;  /* 0x0000002b190c9c11 */ /* 0x040fe2000f8e10ff */
[----:B------:R-:W-:Y:S01]  /*0900*/  @!P1 VIADD R13, R25, 0x1 ;  /* 0x00000001190d9836 */ /* 0x000fe20000000000 */
[----:B0-----:R-:W-:Y:S01]  /*0910*/  ISETP.NE.AND P6, PT, R7, R24, PT ;  /* 0x000000180700720c */ /* 0x001fe20003fc5270 */
[----:B------:R0:W-:Y:S01]  /*0920*/  @!P5 STL [R19], R28 ;  /* 0x0000001c1300d387 */ /* 0x0001e20000100800 */
[----:B------:R5:W2:Y:S01]  /*0930*/  F2I.TRUNC.NTZ R29, R20 ;  /* 0x00000014001d7305 */ /* 0x000aa2000020f100 */
[----:B------:R-:W-:-:S02]  /*0940*/  @!P1 IMAD.MOV.U32 R25, RZ, RZ, R13 ;  /* 0x000000ffff199224 */ /* 0x000fc400078e000d */
[----:B------:R-:W-:-:S03]  /*0950*/  VIADD R13, R9, 0xc ;  /* 0x0000000c090d7836 */ /* 0x000fc60000000000 */
[----:B------:R-:W-:Y:S01]  /*0960*/  @!P4 IADD3 R26, PT, PT, R25, 0x1, RZ ;  /* 0x00000001191ac810 */ /* 0x000fe20007ffe0ff */
[----:B------:R-:W-:Y:S01]  /*0970*/  IMAD.WIDE.U32 R6, R13, 0x18, R22 ;  /* 0x000000180d067825 */ /* 0x000fe200078e0016 */
[----:B0-----:R-:W-:-:S03]  /*0980*/  @!P4 LEA R19, R25, UR43, 0x2 ;  /* 0x0000002b1913cc11 */ /* 0x001fc6000f8e10ff */
[----:B------:R-:W-:Y:S01]  /*0990*/  @!P4 IMAD.MOV.U32 R25, RZ, RZ, R26 ;  /* 0x000000ffff19c224 */ /* 0x000fe200078e001a */
[----:B-1----:R-:W-:Y:S01]  /*09a0*/  ISETP.NE.AND P5, PT, R27, R24, PT ;  /* 0x000000181b00720c */ /* 0x002fe20003fa5270 */
[----:B-----5:R-:W5:Y:S02]  /*09b0*/  LDG.E R20, desc[UR36][R6.64+0x4] ;  /* 0x0000042406147981 */ /* 0x020f64000c1e1900 */
[C---:B--2---:R-:W-:Y:S01]  /*09c0*/  @!P6 VIADD R5, R25.reuse, 0x1 ;  /* 0x000000011905e836 */ /* 0x044fe20000000000 */
[----:B------:R-:W-:-:S04]  /*09d0*/  @!P6 LEA R4, R25, UR43, 0x2 ;  /* 0x0000002b1904ec11 */ /* 0x000fc8000f8e10ff */
[----:B------:R-:W-:Y:S02]  /*09e0*/  @!P6 MOV R25, R5 ;  /* 0x000000050019e202 */ /* 0x000fe40000000f00 */
[----:B------:R-:W2:Y:S03]  /*09f0*/  LDG.E R5, desc[UR36][R6.64+0x1c] ;  /* 0x00001c2406057981 */ /* 0x000ea6000c1e1900 */
[----:B------:R-:W-:Y:S01]  /*0a00*/  @!P5 VIADD R26, R25, 0x1 ;  /* 0x00000001191ad836 */ /* 0x000fe20000000000 */
[----:B------:R0:W1:Y:S01]  /*0a10*/  F2I.TRUNC.NTZ R27, R8 ;  /* 0x00000008001b7305 */ /* 0x000062000020f100 */
[----:B------:R-:W-:Y:S01]  /*0a20*/  @!P2 VIADD R28, R9, 0x3 ;  /* 0x00000003091ca836 */ /* 0x000fe20000000000 */
[----:B0-----:R-:W-:Y:S01]  /*0a30*/  @!P5 LEA R8, R25, UR43, 0x2 ;  /* 0x0000002b1908dc11 */ /* 0x001fe2000f8e10ff */
[----:B------:R-:W-:Y:S02]  /*0a40*/  @!P5 IMAD.MOV.U32 R25, RZ, RZ, R26 ;  /* 0x000000ffff19d224 */ /* 0x000fe400078e001a */
[----:B------:R-:W2:Y:S04]  /*0a50*/  LDG.E R26, desc[UR36][R6.64+0x34] ;  /* 0x00003424061a7981 */ /* 0x000ea8000c1e1900 */
[----:B------:R0:W-:Y:S04]  /*0a60*/  @!P2 STL [R21], R28 ;  /* 0x0000001c1500a387 */ /* 0x0001e80000100800 */
[----:B0-----:R0:W2:Y:S01]  /*0a70*/  LDG.E R21, desc[UR36][R6.64+0x4c] ;  /* 0x00004c2406157981 */ /* 0x0010a2000c1e1900 */
[----:B------:R-:W-:-:S02]  /*0a80*/  ISETP.NE.AND P3, PT, R29, R24, PT ;  /* 0x000000181d00720c */ /* 0x000fc40003f65270 */
[----:B-1----:R-:W-:Y:S01]  /*0a90*/  ISETP.NE.AND P2, PT, R27, R24, PT ;  /* 0x000000181b00720c */ /* 0x002fe20003f45270 */
[----:B------:R1:W-:Y:S10]  /*0aa0*/  @!P1 STL [R12], R11 ;  /* 0x0000000b0c009387 */ /* 0x0003f40000100800 */
[----:B------:R-:W-:-:S02]  /*0ab0*/  @!P3 LEA R28, R25, UR43, 0x2 ;  /* 0x0000002b191cbc11 */ /* 0x000fc4000f8e10ff */
[----:B-1----:R-:W-:Y:S01]  /*0ac0*/  @!P6 IADD3 R11, PT, PT, R9, 0x6, RZ ;  /* 0x00000006090be810 */ /* 0x002fe20007ffe0ff */
[----:B---3--:R-:W-:Y:S08]  /*0ad0*/  F2I.TRUNC.NTZ R27, R14 ;  /* 0x0000000e001b7305 */ /* 0x008ff0000020f100 */
[----:B----4-:R1:W3:Y:S02]  /*0ae0*/  F2I.TRUNC.NTZ R29, R10 ;  /* 0x0000000a001d7305 */ /* 0x0102e4000020f100 */
[----:B-1----:R-:W-:-:S04]  /*0af0*/  @!P3 VIADD R10, R25, 0x1 ;  /* 0x00000001190ab836 */ /* 0x002fc80000000000 */
[----:B------:R-:W-:Y:S01]  /*0b00*/  @!P3 IMAD.MOV.U32 R25, RZ, RZ, R10 ;  /* 0x000000ffff19b224 */ /* 0x000fe200078e000a */
[-C--:B---3--:R-:W-:Y:S02]  /*0b10*/  ISETP.NE.AND P1, PT, R29, R24.reuse, PT ;  /* 0x000000181d00720c */ /* 0x088fe40003f25270 */
[----:B------:R-:W-:Y:S01]  /*0b20*/  @!P4 IADD3 R29, PT, PT, R9, 0x5, RZ ;  /* 0x00000005091dc810 */ /* 0x000fe20007ffe0ff */
[----:B-----5:R-:W1:Y:S01]  /*0b30*/  F2I.TRUNC.NTZ R20, R20 ;  /* 0x0000001400147305 */ /* 0x020e62000020f100 */
[C---:B0-----:R-:W-:Y:S01]  /*0b40*/  @!P2 VIADD R7, R25.reuse, 0x1 ;  /* 0x000000011907a836 */ /* 0x041fe20000000000 */
[----:B------:R-:W-:Y:S02]  /*0b50*/  @!P2 LEA R6, R25, UR43, 0x2 ;  /* 0x0000002b1906ac11 */ /* 0x000fe4000f8e10ff */
[----:B------:R0:W-:Y:S01]  /*0b60*/  @!P4 STL [R19], R29 ;  /* 0x0000001d1300c387 */ /* 0x0001e20000100800 */
[----:B------:R-:W-:Y:S01]  /*0b70*/  ISETP.NE.AND P4, PT, R27, R24, PT ;  /* 0x000000181b00720c */ /* 0x000fe20003f85270 */
[----:B------:R-:W-:-:S02]  /*0b80*/  @!P2 IMAD.MOV.U32 R25, RZ, RZ, R7 ;  /* 0x000000ffff19a224 */ /* 0x000fc400078e0007 */
[----:B--2---:R-:W2:Y:S02]  /*0b90*/  F2I.TRUNC.NTZ R5, R5 ;  /* 0x0000000500057305 */ /* 0x004ea4000020f100 */
[C---:B------:R-:W-:Y:S01]  /*0ba0*/  @!P1 VIADD R10, R25.reuse, 0x1 ;  /* 0x00000001190a9836 */ /* 0x040fe20000000000 */
[----:B------:R-:W-:Y:S01]  /*0bb0*/  @!P1 LEA R7, R25, UR43, 0x2 ;  /* 0x0000002b19079c11 */ /* 0x000fe2000f8e10ff */
[----:B------:R3:W-:Y:S02]  /*0bc0*/  @!P6 STL [R4], R11 ;  /* 0x0000000b0400e387 */ /* 0x0007e40000100800 */
[----:B------:R-:W-:Y:S01]  /*0bd0*/  @!P1 IMAD.MOV.U32 R25, RZ, RZ, R10 ;  /* 0x000000ffff199224 */ /* 0x000fe200078e000a */
[----:B-1----:R-:W-:Y:S01]  /*0be0*/  ISETP.NE.AND P6, PT, R20, R24, PT ;  /* 0x000000181400720c */ /* 0x002fe20003fc5270 */
[----:B0-----:R-:W-:-:S03]  /*0bf0*/  @!P5 VIADD R19, R9, 0x7 ;  /* 0x000000070913d836 */ /* 0x001fc60000000000 */
[----:B------:R-:W-:Y:S02]  /*0c00*/  @!P4 IADD3 R10, PT, PT, R25, 0x1, RZ ;  /* 0x00000001190ac810 */ /* 0x000fe40007ffe0ff */
[----:B------:R0:W-:Y:S01]  /*0c10*/  @!P5 STL [R8], R19 ;  /* 0x000000130800d387 */ /* 0x0001e20000100800 */
[----:B------:R-:W1:Y:S01]  /*0c20*/  F2I.TRUNC.NTZ R27, R26 ;  /* 0x0000001a001b7305 */ /* 0x000e62000020f100 */
[-C--:B--2---:R-:W-:Y:S02]  /*0c30*/  ISETP.NE.AND P5, PT, R5, R24.reuse, PT ;  /* 0x000000180500720c */ /* 0x084fe40003fa5270 */
[----:B------:R-:W-:Y:S01]  /*0c40*/  @!P4 LEA R5, R25, UR43, 0x2 ;  /* 0x0000002b1905cc11 */ /* 0x000fe2000f8e10ff */
[----:B------:R-:W-:Y:S01]  /*0c50*/  @!P4 IMAD.MOV.U32 R25, RZ, RZ, R10 ;  /* 0x000000ffff19c224 */ /* 0x000fe200078e000a */
[----:B------:R2:W-:Y:S03]  /*0c60*/  @!P3 STL [R28], R15 ;  /* 0x0000000f1c00b387 */ /* 0x0005e60000100800 */
[C---:B------:R-:W-:Y:S01]  /*0c70*/  @!P6 VIADD R10, R25.reuse, 0x1 ;  /* 0x00000001190ae836 */ /* 0x040fe20000000000 */
[----:B---3--:R-:W-:Y:S01]  /*0c80*/  @!P6 LEA R4, R25, UR43, 0x2 ;  /* 0x0000002b1904ec11 */ /* 0x008fe2000f8e10ff */
[----:B------:R-:W3:Y:S01]  /*0c90*/  F2I.TRUNC.NTZ R21, R21 ;  /* 0x0000001500157305 */ /* 0x000ee2000020f100 */
[----:B-1----:R-:W-:Y:S01]  /*0ca0*/  ISETP.NE.AND P3, PT, R27, R24, PT ;  /* 0x000000181b00720c */ /* 0x002fe20003f65270 */
[----:B------:R-:W-:Y:S01]  /*0cb0*/  @!P6 IMAD.MOV.U32 R25, RZ, RZ, R10 ;  /* 0x000000ffff19e224 */ /* 0x000fe200078e000a */
[----:B------:R-:W-:-:S03]  /*0cc0*/  @!P2 IADD3 R11, PT, PT, R9, 0x9, RZ ;  /* 0x00000009090ba810 */ /* 0x000fc60007ffe0ff */
[C---:B0-----:R-:W-:Y:S01]  /*0cd0*/  @!P5 VIADD R8, R25.reuse, 0x1 ;  /* 0x000000011908d836 */ /* 0x041fe20000000000 */
[----:B------:R-:W-:Y:S01]  /*0ce0*/  @!P5 LEA R19, R25, UR43, 0x2 ;  /* 0x0000002b1913dc11 */ /* 0x000fe2000f8e10ff */
[----:B------:R0:W-:Y:S02]  /*0cf0*/  @!P2 STL [R6], R11 ;  /* 0x0000000b0600a387 */ /* 0x0001e40000100800 */
[----:B------:R-:W-:Y:S01]  /*0d00*/  @!P5 IMAD.MOV.U32 R25, RZ, RZ, R8 ;  /* 0x000000ffff19d224 */ /* 0x000fe200078e0008 */
[----:B---3--:R-:W-:-:S04]  /*0d10*/  ISETP.NE.AND P2, PT, R21, R24, PT ;  /* 0x000000181500720c */ /* 0x008fc80003f45270 */
[----:B------:R-:W-:Y:S01]  /*0d20*/  @!P3 IADD3 R10, PT, PT, R25, 0x1, RZ ;  /* 0x00000001190ab810 */ /* 0x000fe20007ffe0ff */
[----:B------:R-:W-:Y:S01]  /*0d30*/  @!P1 VIADD R8, R9, 0xa ;  /* 0x0000000a09089836 */ /* 0x000fe20000000000 */
[----:B--2---:R-:W-:-:S03]  /*0d40*/  @!P3 LEA R15, R25, UR43, 0x2 ;  /* 0x0000002b190fbc11 */ /* 0x004fc6000f8e10ff */
[----:B------:R-:W-:Y:S02]  /*0d50*/  @!P3 IMAD.MOV.U32 R25, RZ, RZ, R10 ;  /* 0x000000ffff19b224 */ /* 0x000fe400078e000a */
[C---:B------:R-:W-:Y:S01]  /*0d60*/  @!P4 VIADD R10, R9.reuse, 0xb ;  /* 0x0000000b090ac836 */ /* 0x040fe20000000000 */
[C---:B0-----:R-:W-:Y:S01]  /*0d70*/  @!P3 IADD3 R6, PT, PT, R9.reuse, 0xe, RZ ;  /* 0x0000000e0906b810 */ /* 0x041fe20007ffe0ff */
[C---:B------:R-:W-:Y:S01]  /*0d80*/  @!P5 VIADD R12, R9.reuse, 0xd ;  /* 0x0000000d090cd836 */ /* 0x040fe20000000000 */
[----:B------:R0:W-:Y:S01]  /*0d90*/  @!P1 STL [R7], R8 ;  /* 0x0000000807009387 */ /* 0x0001e20000100800 */
[----:B------:R-:W-:Y:S01]  /*0da0*/  @!P2 VIADD R11, R9, 0xf ;  /* 0x0000000f090ba836 */ /* 0x000fe20000000000 */
[----:B------:R-:W-:Y:S02]  /*0db0*/  @!P2 LEA R14, R25, UR43, 0x2 ;  /* 0x0000002b190eac11 */ /* 0x000fe4000f8e10ff */
[----:B------:R1:W-:Y:S01]  /*0dc0*/  @!P4 STL [R5], R10 ;  /* 0x0000000a0500c387 */ /* 0x0003e20000100800 */
[----:B------:R-:W-:-:S03]  /*0dd0*/  VIADD R9, R9, 0x10 ;  /* 0x0000001009097836 */ /* 0x000fc60000000000 */
[----:B------:R1:W-:Y:S04]  /*0de0*/  @!P6 STL [R4], R13 ;  /* 0x0000000d0400e387 */ /* 0x0003e80000100800 */
[----:B------:R1:W-:Y:S04]  /*0df0*/  @!P5 STL [R19], R12 ;  /* 0x0000000c1300d387 */ /* 0x0003e80000100800 */
[----:B------:R1:W-:Y:S04]  /*0e00*/  @!P3 STL [R15], R6 ;  /* 0x000000060f00b387 */ /* 0x0003e80000100800 */
[----:B------:R1:W-:Y:S01]  /*0e10*/  @!P2 STL [R14], R11 ;  /* 0x0000000b0e00a387 */ /* 0x0003e20000100800 */
[----:B------:R-:W-:Y:S01]  /*0e20*/  ISETP.GE.AND P1, PT, R9, R3, PT ;  /* 0x000000030900720c */ /* 0x000fe20003f26270 */
[----:B0-----:R-:W-:-:S05]  /*0e30*/  @!P2 VIADD R7, R25, 0x1 ;  /* 0x000000011907a836 */ /* 0x001fca0000000000 */
[----:B------:R-:W-:-:S07]  /*0e40*/  @!P2 MOV R25, R7 ;  /* 0x000000070019a202 */ /* 0x000fce0000000f00 */
[----:B-1----:R-:W-:Y:S05]  /*0e50*/  @!P1 BRA `(.L_x_11) ;  /* 0xfffffff400e89947 */ /* 0x002fea000383ffff */
[----:B------:R-:W-:Y:S05]  /*0e60*/  BSYNC.RECONVERGENT B1 ;  /* 0x0000000000017941 */ /* 0x000fea0003800200 */
.L_x_10:
[----:B------:R-:W-:-:S07]  /*0e70*/  IMAD.MOV.U32 R7, RZ, RZ, R0 ;  /* 0x000000ffff077224 */ /* 0x000fce00078e0000 */
.L_x_9:
[----:B------:R-:W-:Y:S01]  /*0e80*/  IMAD.IADD R3, R0, 0x1, -R9 ;  /* 0x0000000100037824 */ /* 0x000fe200078e0a09 */
[----:B------:R-:W-:Y:S04]  /*0e90*/  BSSY.RECONVERGENT B1, `(.L_x_12) ;  /* 0x0000047000017945 */ /* 0x000fe80003800200 */
[----:B------:R-:W-:-:S13]  /*0ea0*/  ISETP.GT.AND P1, PT, R3, 0x4, PT ;  /* 0x000000040300780c */ /* 0x000fda0003f24270 */
[----:B------:R-:W-:Y:S05]  /*0eb0*/  @!P1 BRA `(.L_x_13) ;  /* 0x0000000400109947 */ /* 0x000fea0003800000 */
        /* <DEDUP_REMOVED lines=21> */
[----:B------:R-:W1:Y:S01]  /*1010*/  F2I.TRUNC.NTZ R21, R21 ;  /* 0x0000001500157305 */ /* 0x000e62000020f100 */
[----:B------:R3:W-:Y:S01]  /*1020*/  @!P1 STL [R10], R9 ;  /* 0x000000090a009387 */ /* 0x0007e20000100800 */
[C---:B------:R-:W-:Y:S01]  /*1030*/  @!P0 VIADD R11, R25.reuse, 0x1 ;  /* 0x00000001190b8836 */ /* 0x040fe20000000000 */
[----:B0-----:R-:W-:-:S02]  /*1040*/  @!P0 LEA R4, R25, UR43, 0x2 ;  /* 0x0000002b19048c11 */ /* 0x001fc4000f8e10ff */
[-C--:B--2---:R-:W-:Y:S01]  /*1050*/  ISETP.NE.AND P3, PT, R13, R24.reuse, PT ;  /* 0x000000180d00720c */ /* 0x084fe20003f65270 */
[----:B------:R-:W-:Y:S02]  /*1060*/  @!P0 IMAD.MOV.U32 R25, RZ, RZ, R11 ;  /* 0x000000ffff198224 */ /* 0x000fe400078e000b */
[----:B------:R-:W0:Y:S03]  /*1070*/  F2I.TRUNC.NTZ R5, R8 ;  /* 0x0000000800057305 */ /* 0x000e26000020f100 */
[C---:B------:R-:W-:Y:S02]  /*1080*/  @!P2 IADD3 R12, PT, PT, R25.reuse, 0x1, RZ ;  /* 0x00000001190ca810 */ /* 0x040fe40007ffe0ff */
[----:B------:R-:W-:Y:S02]  /*1090*/  @!P2 LEA R15, R25, UR43, 0x2 ;  /* 0x0000002b190fac11 */ /* 0x000fe4000f8e10ff */
[----:B-1----:R-:W-:Y:S01]  /*10a0*/  ISETP.NE.AND P4, PT, R21, R24, PT ;  /* 0x000000181500720c */ /* 0x002fe20003f85270 */
[----:B------:R-:W-:Y:S01]  /*10b0*/  @!P2 IMAD.MOV.U32 R25, RZ, RZ, R12 ;  /* 0x000000ffff19a224 */ /* 0x000fe200078e000c */
[----:B------:R-:W1:Y:S01]  /*10c0*/  F2I.TRUNC.NTZ R11, R6 ;  /* 0x00000006000b7305 */ /* 0x000e62000020f100 */
[----:B---3--:R-:W-:-:S02]  /*10d0*/  @!P3 IADD3 R10, PT, PT, R9, 0x3, RZ ;  /* 0x00000003090ab810 */ /* 0x008fc40007ffe0ff */
[----:B------:R-:W-:Y:S01]  /*10e0*/  @!P3 VIADD R12, R25, 0x1 ;  /* 0x00000001190cb836 */ /* 0x000fe20000000000 */
[-C--:B0-----:R-:W-:Y:S02]  /*10f0*/  ISETP.NE.AND P5, PT, R5, R24.reuse, PT ;  /* 0x000000180500720c */ /* 0x081fe40003fa5270 */
[----:B------:R-:W-:Y:S01]  /*1100*/  @!P3 LEA R5, R25, UR43, 0x2 ;  /* 0x0000002b1905bc11 */ /* 0x000fe2000f8e10ff */
[----:B------:R-:W-:Y:S01]  /*1110*/  @!P3 IMAD.MOV.U32 R25, RZ, RZ, R12 ;  /* 0x000000ffff19b224 */ /* 0x000fe200078e000c */
[----:B------:R-:W0:Y:S04]  /*1120*/  F2I.TRUNC.NTZ R7, R7 ;  /* 0x0000000700077305 */ /* 0x000e28000020f100 */
[----:B------:R-:W-:Y:S02]  /*1130*/  @!P4 IADD3 R12, PT, PT, R25, 0x1, RZ ;  /* 0x00000001190cc810 */ /* 0x000fe40007ffe0ff */
[----:B-1----:R-:W-:-:S02]  /*1140*/  ISETP.NE.AND P6, PT, R11, R24, PT ;  /* 0x000000180b00720c */ /* 0x002fc40003fc5270 */
[----:B------:R-:W-:Y:S01]  /*1150*/  @!P4 LEA R8, R25, UR43, 0x2 ;  /* 0x0000002b1908cc11 */ /* 0x000fe2000f8e10ff */
[----:B------:R-:W-:-:S04]  /*1160*/  @!P4 IMAD.MOV.U32 R25, RZ, RZ, R12 ;  /* 0x000000ffff19c224 */ /* 0x000fc800078e000c */
[C---:B------:R-:W-:Y:S01]  /*1170*/  @!P5 VIADD R6, R25.reuse, 0x1 ;  /* 0x000000011906d836 */ /* 0x040fe20000000000 */
[----:B------:R-:W-:Y:S02]  /*1180*/  @!P5 LEA R14, R25, UR43, 0x2 ;  /* 0x0000002b190edc11 */ /* 0x000fe4000f8e10ff */
[----:B0-----:R-:W-:Y:S01]  /*1190*/  ISETP.NE.AND P1, PT, R7, R24, PT ;  /* 0x000000180700720c */ /* 0x001fe20003f25270 */
[----:B------:R-:W-:Y:S01]  /*11a0*/  @!P5 IMAD.MOV.U32 R25, RZ, RZ, R6 ;  /* 0x000000ffff19d224 */ /* 0x000fe200078e0006 */
[C---:B------:R-:W-:Y:S01]  /*11b0*/  @!P0 IADD3 R7, PT, PT, R9.reuse, 0x1, RZ ;  /* 0x0000000109078810 */ /* 0x040fe20007ffe0ff */
[----:B------:R-:W-:Y:S02]  /*11c0*/  @!P2 VIADD R6, R9, 0x2 ;  /* 0x000000020906a836 */ /* 0x000fe40000000000 */
[C---:B------:R-:W-:Y:S01]  /*11d0*/  @!P6 VIADD R11, R25.reuse, 0x1 ;  /* 0x00000001190be836 */ /* 0x040fe20000000000 */
[----:B------:R-:W-:Y:S01]  /*11e0*/  @!P6 LEA R19, R25, UR43, 0x2 ;  /* 0x0000002b1913ec11 */ /* 0x000fe2000f8e10ff */
[----:B------:R0:W-:Y:S01]  /*11f0*/  @!P0 STL [R4], R7 ;  /* 0x0000000704008387 */ /* 0x0001e20000100800 */
[C---:B------:R-:W-:Y:S01]  /*1200*/  @!P6 VIADD R12, R3.reuse, 0x2 ;  /* 0x00000002030ce836 */ /* 0x040fe20000000000 */
[----:B------:R-:W-:Y:S01]  /*1210*/  PLOP3.LUT P0, PT, PT, PT, PT, 0x8, 0x80 ;  /* 0x000000000080781c */ /* 0x000fe20003f0e170 */
[----:B------:R-:W-:Y:S01]  /*1220*/  @!P6 IMAD.MOV.U32 R25, RZ, RZ, R11 ;  /* 0x000000ffff19e224 */ /* 0x000fe200078e000b */
[----:B------:R1:W-:Y:S01]  /*1230*/  @!P2 STL [R15], R6 ;  /* 0x000000060f00a387 */ /* 0x0003e20000100800 */
[----:B------:R-:W-:-:S02]  /*1240*/  @!P5 VIADD R11, R3, 0x1 ;  /* 0x00000001030bd836 */ /* 0x000fc40000000000 */
[----:B------:R-:W-:Y:S01]  /*1250*/  @!P1 VIADD R13, R3, 0x3 ;  /* 0x00000003030d9836 */ /* 0x000fe20000000000 */
[C---:B------:R-:W-:Y:S01]  /*1260*/  @!P1 LEA R20, R25.reuse, UR43, 0x2 ;  /* 0x0000002b19149c11 */ /* 0x040fe2000f8e10ff */
[----:B------:R1:W-:Y:S01]  /*1270*/  @!P3 STL [R5], R10 ;  /* 0x0000000a0500b387 */ /* 0x0003e20000100800 */
[----:B0-----:R-:W-:Y:S01]  /*1280*/  @!P1 IADD3 R4, PT, PT, R25, 0x1, RZ ;  /* 0x0000000119049810 */ /* 0x001fe20007ffe0ff */
[----:B------:R-:W-:Y:S02]  /*1290*/  IMAD.MOV.U32 R7, RZ, RZ, R0 ;  /* 0x000000ffff077224 */ /* 0x000fe400078e0000 */
[----:B------:R1:W-:Y:S01]  /*12a0*/  @!P4 STL [R8], R3 ;  /* 0x000000030800c387 */ /* 0x0003e20000100800 */
[----:B------:R-:W-:Y:S02]  /*12b0*/  VIADD R9, R3, 0x4 ;  /* 0x0000000403097836 */ /* 0x000fe40000000000 */
[----:B------:R-:W-:Y:S01]  /*12c0*/  @!P1 IMAD.MOV.U32 R25, RZ, RZ, R4 ;  /* 0x000000ffff199224 */ /* 0x000fe200078e0004 */
[----:B------:R1:W-:Y:S04]  /*12d0*/  @!P5 STL [R14], R11 ;  /* 0x0000000b0e00d387 */ /* 0x0003e80000100800 */
[----:B------:R1:W-:Y:S04]  /*12e0*/  @!P6 STL [R19], R12 ;  /* 0x0000000c1300e387 */ /* 0x0003e80000100800 */
[----:B------:R1:W-:Y:S02]  /*12f0*/  @!P1 STL [R20], R13 ;  /* 0x0000000d14009387 */ /* 0x0003e40000100800 */
.L_x_13:
[----:B------:R-:W-:Y:S05]  /*1300*/  BSYNC.RECONVERGENT B1 ;  /* 0x0000000000017941 */ /* 0x000fea0003800200 */
.L_x_12:
[----:B------:R-:W-:-:S13]  /*1310*/  ISETP.NE.OR P0, PT, R9, R0, P0 ;  /* 0x000000000900720c */ /* 0x000fda0000705670 */
[----:B------:R-:W-:Y:S05]  /*1320*/  @!P0 BRA `(.L_x_14) ;  /* 0x0000000000988947 */ /* 0x000fea0003800000 */
.L_x_8:
[----:B------:R-:W-:Y:S01]  /*1330*/  BSSY.RECONVERGENT B1, `(.L_x_15) ;  /* 0x0000024000017945 */ /* 0x000fe20003800200 */
.L_x_16:
[----:B01----:R-:W-:-:S05]  /*1340*/  IMAD.WIDE.U32 R4, R9, 0x18, R22 ;  /* 0x0000001809047825 */ /* 0x003fca00078e0016 */
[----:B------:R-:W2:Y:S04]  /*1350*/  LDG.E R3, desc[UR36][R4.64+0x4] ;  /* 0x0000042404037981 */ /* 0x000ea8000c1e1900 */
[----:B------:R-:W3:Y:S04]  /*1360*/  LDG.E R6, desc[UR36][R4.64+0x1c] ;  /* 0x00001c2404067981 */ /* 0x000ee8000c1e1900 */
[----:B------:R-:W4:Y:S04]  /*1370*/  LDG.E R8, desc[UR36][R4.64+0x34] ;  /* 0x0000342404087981 */ /* 0x000f28000c1e1900 */
[----:B------:R-:W5:Y:S01]  /*1380*/  LDG.E R10, desc[UR36][R4.64+0x4c] ;  /* 0x00004c24040a7981 */ /* 0x000f62000c1e1900 */
[----:B--2---:R-:W0:Y:S08]  /*1390*/  F2I.TRUNC.NTZ R3, R3 ;  /* 0x0000000300037305 */ /* 0x004e30000020f100 */
[----:B---3--:R-:W1:Y:S01]  /*13a0*/  F2I.TRUNC.NTZ R7, R6 ;  /* 0x0000000600077305 */ /* 0x008e62000020f100 */
[----:B0-----:R-:W-:-:S07]  /*13b0*/  ISETP.NE.AND P0, PT, R3, R24, PT ;  /* 0x000000180300720c */ /* 0x001fce0003f05270 */
[----:B----4-:R-:W0:Y:S01]  /*13c0*/  F2I.TRUNC.NTZ R11, R8 ;  /* 0x00000008000b7305 */ /* 0x010e22000020f100 */
[----:B-1----:R-:W-:-:S07]  /*13d0*/  ISETP.NE.AND P1, PT, R7, R24, PT ;  /* 0x000000180700720c */ /* 0x002fce0003f25270 */
[----:B-----5:R-:W1:Y:S01]  /*13e0*/  F2I.TRUNC.NTZ R7, R10 ;  /* 0x0000000a00077305 */ /* 0x020e62000020f100 */
[C---:B------:R-:W-:Y:S02]  /*13f0*/  @!P0 IADD3 R12, PT, PT, R25.reuse, 0x1, RZ ;  /* 0x00000001190c8810 */ /* 0x040fe40007ffe0ff */
[----:B------:R-:W-:Y:S02]  /*1400*/  @!P0 LEA R14, R25, UR43, 0x2 ;  /* 0x0000002b190e8c11 */ /* 0x000fe4000f8e10ff */
[----:B0-----:R-:W-:Y:S01]  /*1410*/  ISETP.NE.AND P2, PT, R11, R24, PT ;  /* 0x000000180b00720c */ /* 0x001fe20003f45270 */
[----:B------:R-:W-:Y:S02]  /*1420*/  @!P0 IMAD.MOV.U32 R25, RZ, RZ, R12 ;  /* 0x000000ffff198224 */ /* 0x000fe400078e000c */
[----:B------:R0:W-:Y:S02]  /*1430*/  @!P0 STL [R14], R9 ;  /* 0x000000090e008387 */ /* 0x0001e40000100800 */
[C---:B------:R-:W-:Y:S01]  /*1440*/  @!P1 VIADD R4, R25.reuse, 0x1 ;  /* 0x0000000119049836 */ /* 0x040fe20000000000 */
[----:B------:R-:W-:-:S02]  /*1450*/  @!P1 LEA R6, R25, UR43, 0x2 ;  /* 0x0000002b19069c11 */ /* 0x000fc4000f8e10ff */
[----:B-1----:R-:W-:Y:S01]  /*1460*/  ISETP.NE.AND P3, PT, R7, R24, PT ;  /* 0x000000180700720c */ /* 0x002fe20003f65270 */
[----:B------:R-:W-:-:S04]  /*1470*/  @!P1 IMAD.MOV.U32 R25, RZ, RZ, R4 ;  /* 0x000000ffff199224 */ /* 0x000fc800078e0004 */
[----:B------:R-:W-:Y:S01]  /*1480*/  @!P2 VIADD R4, R9, 0x2 ;  /* 0x000000020904a836 */ /* 0x000fe20000000000 */
[C---:B------:R-:W-:Y:S02]  /*1490*/  @!P2 IADD3 R3, PT, PT, R25.reuse, 0x1, RZ ;  /* 0x000000011903a810 */ /* 0x040fe40007ffe0ff */
[----:B------:R-:W-:-:S03]  /*14a0*/  @!P2 LEA R7, R25, UR43, 0x2 ;  /* 0x0000002b1907ac11 */ /* 0x000fc6000f8e10ff */
[----:B------:R-:W-:Y:S02]  /*14b0*/  @!P2 IMAD.MOV.U32 R25, RZ, RZ, R3 ;  /* 0x000000ffff19a224 */ /* 0x000fe400078e0003 */
[C---:B------:R-:W-:Y:S01]  /*14c0*/  @!P1 VIADD R3, R9.reuse, 0x1 ;  /* 0x0000000109039836 */ /* 0x040fe20000000000 */
[C---:B------:R-:W-:Y:S01]  /*14d0*/  @!P3 IADD3 R5, PT, PT, R9.reuse, 0x3, RZ ;  /* 0x000000030905b810 */ /* 0x040fe20007ffe0ff */
[----:B0-----:R-:W-:Y:S01]  /*14e0*/  VIADD R9, R9, 0x4 ;  /* 0x0000000409097836 */ /* 0x001fe20000000000 */
[C---:B------:R-:W-:Y:S01]  /*14f0*/  @!P3 LEA R10, R25.reuse, UR43, 0x2 ;  /* 0x0000002b190abc11 */ /* 0x040fe2000f8e10ff */
[----:B------:R-:W-:Y:S01]  /*1500*/  @!P3 VIADD R8, R25, 0x1 ;  /* 0x000000011908b836 */ /* 0x000fe20000000000 */
[----:B------:R0:W-:Y:S02]  /*1510*/  @!P1 STL [R6], R3 ;  /* 0x0000000306009387 */ /* 0x0001e40000100800 */
[----:B------:R-:W-:Y:S01]  /*1520*/  ISETP.NE.AND P0, PT, R9, R0, PT ;  /* 0x000000000900720c */ /* 0x000fe20003f05270 */
[----:B------:R-:W-:Y:S01]  /*1530*/  @!P3 IMAD.MOV.U32 R25, RZ, RZ, R8 ;  /* 0x000000ffff19b224 */ /* 0x000fe200078e0008 */
[----:B------:R0:W-:Y:S04]  /*1540*/  @!P2 STL [R7], R4 ;  /* 0x000000040700a387 */ /* 0x0001e80000100800 */
[----:B------:R0:W-:Y:S07]  /*1550*/  @!P3 STL [R10], R5 ;  /* 0x000000050a00b387 */ /* 0x0001ee0000100800 */
[----:B------:R-:W-:Y:S05]  /*1560*/  @P0 BRA `(.L_x_16) ;  /* 0xfffffffc00740947 */ /* 0x000fea000383ffff */
[----:B------:R-:W-:Y:S05]  /*1570*/  BSYNC.RECONVERGENT B1 ;  /* 0x0000000000017941 */ /* 0x000fea0003800200 */
.L_x_15:
[----:B0-----:R-:W-:-:S07]  /*1580*/  MOV R7, R0 ;  /* 0x0000000000077202 */ /* 0x001fce0000000f00 */
.L_x_14:
[----:B------:R-:W-:Y:S05]  /*1590*/  BSYNC.RECONVERGENT B0 ;  /* 0x0000000000007941 */ /* 0x000fea0003800200 */
.L_x_7:
[----:B------:R-:W-:-:S04]  /*15a0*/  ULOP3.LUT UR4, UR41, 0x3, URZ, 0xc0, !UPT ;  /* 0x0000000329047892 */ /* 0x000fc8000f8ec0ff */
[----:B------:R-:W-:-:S09]  /*15b0*/  UISETP.NE.AND UP0, UPT, UR4, URZ, UPT ;  /* 0x000000ff0400728c */ /* 0x000fd2000bf05270 */
[----:B------:R-:W-:Y:S05]  /*15c0*/  BRA.U !UP0, `(.L_x_17) ;  /* 0x0000000108707547 */ /* 0x000fea000b800000 */
[----:B-1----:R-:W-:-:S05]  /*15d0*/  IMAD.WIDE.U32 R4, R7, 0x18, R22 ;  /* 0x0000001807047825 */ /* 0x002fca00078e0016 */
[----:B--23--:R-:W2:Y:S01]  /*15e0*/  LDG.E R0, desc[UR36][R4.64+0x4] ;  /* 0x0000042404007981 */ /* 0x00cea2000c1e1900 */
[----:B------:R-:W-:Y:S01]  /*15f0*/  UISETP.NE.AND UP0, UPT, UR4, 0x1, UPT ;  /* 0x000000010400788c */ /* 0x000fe2000bf05270 */
[----:B--2---:R-:W0:Y:S02]  /*1600*/  F2I.TRUNC.NTZ R3, R0 ;  /* 0x0000000000037305 */ /* 0x004e24000020f100 */
[----:B0-----:R-:W-:-:S13]  /*1610*/  ISETP.NE.AND P0, PT, R3, R24, PT ;  /* 0x000000180300720c */ /* 0x001fda0003f05270 */
[C---:B------:R-:W-:Y:S01]  /*1620*/  @!P0 LEA R6, R25.reuse, UR43, 0x2 ;  /* 0x0000002b19068c11 */ /* 0x040fe2000f8e10ff */
[----:B------:R-:W-:-:S04]  /*1630*/  @!P0 VIADD R3, R25, 0x1 ;  /* 0x0000000119038836 */ /* 0x000fc80000000000 */
[----:B------:R0:W-:Y:S01]  /*1640*/  @!P0 STL [R6], R7 ;  /* 0x0000000706008387 */ /* 0x0001e20000100800 */
[----:B------:R-:W-:Y:S01]  /*1650*/  @!P0 IMAD.MOV.U32 R25, RZ, RZ, R3 ;  /* 0x000000ffff198224 */ /* 0x000fe200078e0003 */
[----:B------:R-:W-:Y:S06]  /*1660*/  BRA.U !UP0, `(.L_x_17) ;  /* 0x0000000108487547 */ /* 0x000fec000b800000 */
[----:B------:R-:W2:Y:S01]  /*1670*/  LDG.E R0, desc[UR36][R4.64+0x1c] ;  /* 0x00001c2404007981 */ /* 0x000ea2000c1e1900 */
[----:B------:R-:W-:Y:S01]  /*1680*/  UISETP.NE.AND UP0, UPT, UR4, 0x2, UPT ;  /* 0x000000020400788c */ /* 0x000fe2000bf05270 */
[----:B--2---:R-:W1:Y:S02]  /*1690*/  F2I.TRUNC.NTZ R3, R0 ;  /* 0x0000000000037305 */ /* 0x004e64000020f100 */
[----:B-1----:R-:W-:-:S13]  /*16a0*/  ISETP.NE.AND P0, PT, R3, R24, PT ;  /* 0x000000180300720c */ /* 0x002fda0003f05270 */
[----:B------:R-:W-:Y:S01]  /*16b0*/  @!P0 LEA R8, R25, UR43, 0x2 ;  /* 0x0000002b19088c11 */ /* 0x000fe2000f8e10ff */
[----:B------:R-:W-:Y:S01]  /*16c0*/  @!P0 VIADD R3, R7, 0x1 ;  /* 0x0000000107038836 */ /* 0x000fe20000000000 */
[----:B0-----:R-:W-:-:S04]  /*16d0*/  @!P0 IADD3 R6, PT, PT, R25, 0x1, RZ ;  /* 0x0000000119068810 */ /* 0x001fc80007ffe0ff */
[----:B------:R4:W-:Y:S01]  /*16e0*/  @!P0 STL [R8], R3 ;  /* 0x0000000308008387 */ /* 0x0009e20000100800 */
[----:B------:R-:W-:Y:S01]  /*16f0*/  @!P0 IMAD.MOV.U32 R25, RZ, RZ, R6 ;  /* 0x000000ffff198224 */ /* 0x000fe200078e0006 */
[----:B------:R-:W-:Y:S06]  /*1700*/  BRA.U !UP0, `(.L_x_17) ;  /* 0x0000000108207547 */ /* 0x000fec000b800000 */
[----:B------:R-:W4:Y:S02]  /*1710*/  LDG.E R4, desc[UR36][R4.64+0x34] ;  /* 0x0000342404047981 */ /* 0x000f24000c1e1900 */
[----:B----4-:R-:W0:Y:S02]  /*1720*/  F2I.TRUNC.NTZ R3, R4 ;  /* 0x0000000400037305 */ /* 0x010e24000020f100 */
[----:B0-----:R-:W-:-:S13]  /*1730*/  ISETP.NE.AND P0, PT, R3, R24, PT ;  /* 0x000000180300720c */ /* 0x001fda0003f05270 */
[----:B------:R-:W-:Y:S01]  /*1740*/  @!P0 VIADD R7, R7, 0x2 ;  /* 0x0000000207078836 */ /* 0x000fe20000000000 */
[C---:B------:R-:W-:Y:S01]  /*1750*/  @!P0 LEA R6, R25.reuse, UR43, 0x2 ;  /* 0x0000002b19068c11 */ /* 0x040fe2000f8e10ff */
[----:B------:R-:W-:-:S04]  /*1760*/  @!P0 VIADD R0, R25, 0x1 ;  /* 0x0000000119008836 */ /* 0x000fc80000000000 */
[----:B------:R0:W-:Y:S01]  /*1770*/  @!P0 STL [R6], R7 ;  /* 0x0000000706008387 */ /* 0x0001e20000100800 */
[----:B------:R-:W-:-:S07]  /*1780*/  @!P0 MOV R25, R0 ;  /* 0x0000000000198202 */ /* 0x000fce0000000f00 */
.L_x_17:
[----:B------:R-:W-:Y:S01]  /*1790*/  ISETP.NE.AND P0, PT, R25, RZ, PT ;  /* 0x000000ff1900720c */ /* 0x000fe20003f05270 */
[----:B------:R-:W-:-:S12]  /*17a0*/  BSSY.RECONVERGENT B6, `(.L_x_18) ;  /* 0x00003a0000067945 */ /* 0x000fd80003800200 */
[----:B------:R-:W-:Y:S05]  /*17b0*/  @!P0 BRA `(.L_x_19) ;  /* 0x0000003800788947 */ /* 0x000fea0003800000 */
[----:B------:R-:W-:Y:S01]  /*17c0*/  ISETP.GE.AND P0, PT, R25, 0x1, PT ;  /* 0x000000011900780c */ /* 0x000fe20003f06270 */
[----:B------:R-:W-:-:S12]  /*17d0*/  BSSY.RECONVERGENT B0, `(.L_x_20) ;  /* 0x0000058000007945 */ /* 0x000fd80003800200 */
[----:B------:R-:W-:Y:S05]  /*17e0*/  @!P0 BRA `(.L_x_21) ;  /* 0x0000000400588947 */ /* 0x000fea0003800000 */
[C---:B------:R-:W-:Y:S01]  /*17f0*/  ISETP.GE.U32.AND P0, PT, R25.reuse, 0x4, PT ;  /* 0x000000041900780c */ /* 0x040fe20003f06070 */
[----:B------:R-:W-:Y:S01]  /*1800*/  BSSY.RECONVERGENT B1, `(.L_x_22) ;  /* 0x000002f000017945 */ /* 0x000fe20003800200 */
[----:B-123--:R-:W-:Y:S01]  /*1810*/  LOP3.LUT R0, R25, 0x3, RZ, 0xc0, !PT ;  /* 0x0000000319007812 */ /* 0x00efe200078ec0ff */
[----:B----4-:R-:W-:-:S03]  /*1820*/  IMAD.MOV.U32 R3, RZ, RZ, RZ ;  /* 0x000000ffff037224 */ /* 0x010fc600078e00ff */
[----:B------:R-:W-:-:S07]  /*1830*/  ISETP.NE.AND P1, PT, R0, RZ, PT ;  /* 0x000000ff0000720c */ /* 0x000fce0003f25270 */
[----:B------:R-:W-:Y:S06]  /*1840*/  @!P0 BRA `(.L_x_23) ;  /* 0x0000000000a88947 */ /* 0x000fec0003800000 */
[----:B------:R-:W-:Y:S01]  /*1850*/  LOP3.LUT R3, R25, 0x7ffffffc, RZ, 0xc0, !PT ;  /* 0x7ffffffc19037812 */ /* 0x000fe200078ec0ff */
[----:B------:R-:W-:-:S07]  /*1860*/  IMAD.MOV.U32 R19, RZ, RZ, RZ ;  /* 0x000000ffff137224 */ /* 0x000fce00078e00ff */
.L_x_24:
[----:B-1----:R-:W-:-:S06]  /*1870*/  LEA R4, R19, UR43, 0x2 ;  /* 0x0000002b13047c11 */ /* 0x002fcc000f8e10ff */
[----:B0-----:R-:W2:Y:S02]  /*1880*/  LDL.128 R4, [R4] ;  /* 0x0000000004047983 */ /* 0x001ea40000100c00 */
[----:B--2---:R-:W-:-:S05]  /*1890*/  IMAD.WIDE R28, R4, 0x18, R22 ;  /* 0x00000018041c7825 */ /* 0x004fca00078e0216 */
[----:B------:R-:W2:Y:S04]  /*18a0*/  LDG.E R12, desc[UR36][R28.64] ;  /* 0x000000241c0c7981 */ /* 0x000ea8000c1e1900 */
[----:B------:R-:W2:Y:S04]  /*18b0*/  LDG.E R13, desc[UR36][R28.64+0x4] ;  /* 0x000004241c0d7981 */ /* 0x000ea8000c1e1900 */
[----:B------:R-:W2:Y:S04]  /*18c0*/  LDG.E R14, desc[UR36][R28.64+0x8] ;  /* 0x000008241c0e7981 */ /* 0x000ea8000c1e1900 */
[----:B------:R-:W2:Y:S01]  /*18d0*/  LDG.E R15, desc[UR36][R28.64+0xc] ;  /* 0x00000c241c0f7981 */ /* 0x000ea2000c1e1900 */
[----:B------:R-:W-:-:S02]  /*18e0*/  IMAD R20, R19, 0x18, R2 ;  /* 0x0000001813147824 */ /* 0x000fc400078e0202 */
[--C-:B------:R-:W-:Y:S01]  /*18f0*/  IMAD.WIDE R26, R5, 0x18, R22.reuse ;  /* 0x00000018051a7825 */ /* 0x100fe200078e0216 */
[----:B------:R-:W3:Y:S04]  /*1900*/  LDG.E R8, desc[UR36][R28.64+0x10] ;  /* 0x000010241c087981 */ /* 0x000ee8000c1e1900 */
[----:B------:R0:W3:Y:S04]  /*1910*/  LDG.E R9, desc[UR36][R28.64+0x14] ;  /* 0x000014241c097981 */ /* 0x0000e8000c1e1900 */
[----:B------:R-:W3:Y:S04]  /*1920*/  LDG.E R10, desc[UR36][R26.64] ;  /* 0x000000241a0a7981 */ /* 0x000ee8000c1e1900 */
[----:B------:R-:W3:Y:S04]  /*1930*/  LDG.E R11, desc[UR36][R26.64+0x4] ;  /* 0x000004241a0b7981 */ /* 0x000ee8000c1e1900 */
[----:B--2---:R1:W-:Y:S04]  /*1940*/  STL.128 [R20], R12 ;  /* 0x0000000c14007387 */ /* 0x0043e80000100c00 */
[----:B-1----:R-:W2:Y:S04]  /*1950*/  LDG.E R12, desc[UR36][R26.64+0x8] ;  /* 0x000008241a0c7981 */ /* 0x002ea8000c1e1900 */
[----:B------:R-:W2:Y:S04]  /*1960*/  LDG.E R13, desc[UR36][R26.64+0xc] ;  /* 0x00000c241a0d7981 */ /* 0x000ea8000c1e1900 */
[----:B------:R-:W2:Y:S04]  /*1970*/  LDG.E R14, desc[UR36][R26.64+0x10] ;  /* 0x000010241a0e7981 */ /* 0x000ea8000c1e1900 */
[----:B------:R1:W2:Y:S01]  /*1980*/  LDG.E R15, desc[UR36][R26.64+0x14] ;  /* 0x000014241a0f7981 */ /* 0x0002a2000c1e1900 */
[----:B0-----:R-:W-:-:S03]  /*1990*/  IMAD.WIDE R28, R6, 0x18, R22 ;  /* 0x00000018061c7825 */ /* 0x001fc600078e0216 */
[----:B---3--:R0:W-:Y:S04]  /*19a0*/  STL.128 [R20+0x10], R8 ;  /* 0x0000100814007387 */ /* 0x0081e80000100c00 */
[----:B------:R-:W3:Y:S01]  /*19b0*/  LDG.E R4, desc[UR36][R28.64] ;  /* 0x000000241c047981 */ /* 0x000ee2000c1e1900 */
[----:B-1----:R-:W-:-:S03]  /*19c0*/  IMAD.WIDE R26, R7, 0x18, R22 ;  /* 0x00000018071a7825 */ /* 0x002fc600078e0216 */
[----:B------:R-:W3:Y:S04]  /*19d0*/  LDG.E R5, desc[UR36][R28.64+0x4] ;  /* 0x000004241c057981 */ /* 0x000ee8000c1e1900 */
[----:B------:R-:W3:Y:S04]  /*19e0*/  LDG.E R6, desc[UR36][R28.64+0x8] ;  /* 0x000008241c067981 */ /* 0x000ee8000c1e1900 */
[----:B------:R-:W3:Y:S04]  /*19f0*/  LDG.E R7, desc[UR36][R28.64+0xc] ;  /* 0x00000c241c077981 */ /* 0x000ee8000c1e1900 */
[----:B0-----:R-:W4:Y:S04]  /*1a00*/  LDG.E R8, desc[UR36][R28.64+0x10] ;  /* 0x000010241c087981 */ /* 0x001f28000c1e1900 */
[----:B------:R-:W4:Y:S04]  /*1a10*/  LDG.E R9, desc[UR36][R28.64+0x14] ;  /* 0x000014241c097981 */ /* 0x000f28000c1e1900 */
[----:B------:R-:W4:Y:S04]  /*1a20*/  LDG.E R10, desc[UR36][R26.64] ;  /* 0x000000241a0a7981 */ /* 0x000f28000c1e1900 */
[----:B------:R-:W4:Y:S04]  /*1a30*/  LDG.E R11, desc[UR36][R26.64+0x4] ;  /* 0x000004241a0b7981 */ /* 0x000f28000c1e1900 */
[----:B--2---:R0:W-:Y:S04]  /*1a40*/  STL.128 [R20+0x20], R12 ;  /* 0x0000200c14007387 */ /* 0x0041e80000100c00 */
[----:B0-----:R-:W2:Y:S04]  /*1a50*/  LDG.E R12, desc[UR36][R26.64+0x8] ;  /* 0x000008241a0c7981 */ /* 0x001ea8000c1e1900 */
[----:B------:R-:W2:Y:S04]  /*1a60*/  LDG.E R13, desc[UR36][R26.64+0xc] ;  /* 0x00000c241a0d7981 */ /* 0x000ea8000c1e1900 */
[----:B------:R-:W2:Y:S04]  /*1a70*/  LDG.E R14, desc[UR36][R26.64+0x10] ;  /* 0x000010241a0e7981 */ /* 0x000ea8000c1e1900 */
[----:B------:R-:W2:Y:S01]  /*1a80*/  LDG.E R15, desc[UR36][R26.64+0x14] ;  /* 0x000014241a0f7981 */ /* 0x000ea2000c1e1900 */
[----:B------:R-:W-:-:S03]  /*1a90*/  VIADD R19, R19, 0x4 ;  /* 0x0000000413137836 */ /* 0x000fc60000000000 */
[----:B---3--:R1:W-:Y:S04]  /*1aa0*/  STL.128 [R20+0x30], R4 ;  /* 0x0000300414007387 */ /* 0x0083e80000100c00 */
[----:B----4-:R1:W-:Y:S01]  /*1ab0*/  STL.128 [R20+0x40], R8 ;  /* 0x0000400814007387 */ /* 0x0103e20000100c00 */
[----:B------:R-:W-:-:S03]  /*1ac0*/  ISETP.NE.AND P0, PT, R19, R3, PT ;  /* 0x000000031300720c */ /* 0x000fc60003f05270 */
[----:B--2---:R1:W-:Y:S10]  /*1ad0*/  STL.128 [R20+0x50], R12 ;  /* 0x0000500c14007387 */ /* 0x0043f40000100c00 */
[----:B------:R-:W-:Y:S05]  /*1ae0*/  @P0 BRA `(.L_x_24) ;  /* 0xfffffffc00600947 */ /* 0x000fea000383ffff */
.L_x_23:
[----:B------:R-:W-:Y:S05]  /*1af0*/  BSYNC.RECONVERGENT B1 ;  /* 0x0000000000017941 */ /* 0x000fea0003800200 */
.L_x_22:
[----:B------:R-:W-:Y:S05]  /*1b00*/  @!P1 BRA `(.L_x_21) ;  /* 0x0000000000909947 */ /* 0x000fea0003800000 */
[----:B-1----:R-:W-:-:S05]  /*1b10*/  LEA R10, R3, UR43, 0x2 ;  /* 0x0000002b030a7c11 */ /* 0x002fca000f8e10ff */
[----:B------:R-:W2:Y:S02]  /*1b20*/  LDL R13, [R10] ;  /* 0x000000000a0d7983 */ /* 0x000ea40000100800 */
[----:B--2---:R-:W-:-:S05]  /*1b30*/  IMAD.WIDE R12, R13, 0x18, R22 ;  /* 0x000000180d0c7825 */ /* 0x004fca00078e0216 */
[----:B------:R-:W2:Y:S04]  /*1b40*/  LDG.E R8, desc[UR36][R12.64+0x10] ;  /* 0x000010240c087981 */ /* 0x000ea8000c1e1900 */
[----:B------:R-:W3:Y:S04]  /*1b50*/  LDG.E R4, desc[UR36][R12.64] ;  /* 0x000000240c047981 */ /* 0x000ee8000c1e1900 */
[----:B------:R-:W3:Y:S04]  /*1b60*/  LDG.E R5, desc[UR36][R12.64+0x4] ;  /* 0x000004240c057981 */ /* 0x000ee8000c1e1900 */
[----:B0-----:R-:W3:Y:S04]  /*1b70*/  LDG.E R6, desc[UR36][R12.64+0x8] ;  /* 0x000008240c067981 */ /* 0x001ee8000c1e1900 */
[----:B------:R-:W3:Y:S04]  /*1b80*/  LDG.E R7, desc[UR36][R12.64+0xc] ;  /* 0x00000c240c077981 */ /* 0x000ee8000c1e1900 */
[----:B------:R-:W2:Y:S01]  /*1b90*/  LDG.E R9, desc[UR36][R12.64+0x14] ;  /* 0x000014240c097981 */ /* 0x000ea2000c1e1900 */
[----:B------:R-:W-:Y:S01]  /*1ba0*/  IMAD R3, R3, 0x18, R2 ;  /* 0x0000001803037824 */ /* 0x000fe200078e0202 */
[----:B------:R-:W-:-:S04]  /*1bb0*/  ISETP.NE.AND P0, PT, R0, 0x1, PT ;  /* 0x000000010000780c */ /* 0x000fc80003f05270 */
[----:B---3--:R0:W-:Y:S04]  /*1bc0*/  STL.128 [R3], R4 ;  /* 0x0000000403007387 */ /* 0x0081e80000100c00 */
[----:B--2---:R0:W-:Y:S05]  /*1bd0*/  STL.64 [R3+0x10], R8 ;  /* 0x0000100803007387 */ /* 0x0041ea0000100a00 */
[----:B------:R-:W-:Y:S05]  /*1be0*/  @!P0 BRA `(.L_x_21) ;  /* 0x0000000000588947 */ /* 0x000fea0003800000 */
[----:B0-----:R-:W2:Y:S02]  /*1bf0*/  LDL R9, [R10+0x4] ;  /* 0x000004000a097983 */ /* 0x001ea40000100800 */
[----:B--2---:R-:W-:-:S05]  /*1c00*/  IMAD.WIDE R8, R9, 0x18, R22 ;  /* 0x0000001809087825 */ /* 0x004fca00078e0216 */
[----:B------:R-:W2:Y:S04]  /*1c10*/  LDG.E R12, desc[UR36][R8.64] ;  /* 0x00000024080c7981 */ /* 0x000ea8000c1e1900 */
[----:B------:R-:W2:Y:S04]  /*1c20*/  LDG.E R13, desc[UR36][R8.64+0x4] ;  /* 0x00000424080d7981 */ /* 0x000ea8000c1e1900 */
[----:B------:R-:W3:Y:S04]  /*1c30*/  LDG.E R4, desc[UR36][R8.64+0x8] ;  /* 0x0000082408047981 */ /* 0x000ee8000c1e1900 */
[----:B------:R-:W3:Y:S04]  /*1c40*/  LDG.E R5, desc[UR36][R8.64+0xc] ;  /* 0x00000c2408057981 */ /* 0x000ee8000c1e1900 */
[----:B------:R-:W3:Y:S04]  /*1c50*/  LDG.E R6, desc[UR36][R8.64+0x10] ;  /* 0x0000102408067981 */ /* 0x000ee8000c1e1900 */
[----:B------:R-:W3:Y:S01]  /*1c60*/  LDG.E R7, desc[UR36][R8.64+0x14] ;  /* 0x0000142408077981 */ /* 0x000ee2000c1e1900 */
[----:B------:R-:W-:-:S03]  /*1c70*/  ISETP.NE.AND P0, PT, R0, 0x2, PT ;  /* 0x000000020000780c */ /* 0x000fc60003f05270 */
[----:B--2---:R0:W-:Y:S04]  /*1c80*/  STL.64 [R3+0x18], R12 ;  /* 0x0000180c03007387 */ /* 0x0041e80000100a00 */
[----:B---3--:R0:W-:Y:S06]  /*1c90*/  STL.128 [R3+0x20], R4 ;  /* 0x0000200403007387 */ /* 0x0081ec0000100c00 */
[----:B------:R-:W-:Y:S05]  /*1ca0*/  @!P0 BRA `(.L_x_21) ;  /* 0x0000000000288947 */ /* 0x000fea0003800000 */
[----:B0-----:R-:W2:Y:S02]  /*1cb0*/  LDL R5, [R10+0x8] ;  /* 0x000008000a057983 */ /* 0x001ea40000100800 */
[----:B--2---:R-:W-:-:S05]  /*1cc0*/  IMAD.WIDE R22, R5, 0x18, R22 ;  /* 0x0000001805167825 */ /* 0x004fca00078e0216 */
[----:B------:R-:W2:Y:S04]  /*1cd0*/  LDG.E R8, desc[UR36][R22.64+0x10] ;  /* 0x0000102416087981 */ /* 0x000ea8000c1e1900 */
[----:B------:R-:W3:Y:S04]  /*1ce0*/  LDG.E R4, desc[UR36][R22.64] ;  /* 0x0000002416047981 */ /* 0x000ee8000c1e1900 */
[----:B------:R-:W3:Y:S04]  /*1cf0*/  LDG.E R5, desc[UR36][R22.64+0x4] ;  /* 0x0000042416057981 */ /* 0x000ee8000c1e1900 */
[----:B------:R-:W3:Y:S04]  /*1d00*/  LDG.E R6, desc[UR36][R22.64+0x8] ;  /* 0x0000082416067981 */ /* 0x000ee8000c1e1900 */
[----:B------:R-:W3:Y:S04]  /*1d10*/  LDG.E R7, desc[UR36][R22.64+0xc] ;  /* 0x00000c2416077981 */ /* 0x000ee8000c1e1900 */
[----:B------:R-:W2:Y:S04]  /*1d20*/  LDG.E R9, desc[UR36][R22.64+0x14] ;  /* 0x0000142416097981 */ /* 0x000ea8000c1e1900 */
[----:B---3--:R0:W-:Y:S04]  /*1d30*/  STL.128 [R3+0x30], R4 ;  /* 0x0000300403007387 */ /* 0x0081e80000100c00 */
[----:B--2---:R0:W-:Y:S02]  /*1d40*/  STL.64 [R3+0x40], R8 ;  /* 0x0000400803007387 */ /* 0x0041e40000100a00 */
.L_x_21:
[----:B------:R-:W-:Y:S05]  /*1d50*/  BSYNC.RECONVERGENT B0 ;  /* 0x0000000000007941 */ /* 0x000fea0003800200 */
.L_x_20:
[----:B-123--:R-:W-:Y:S01]  /*1d60*/  MOV R0, 0x0 ;  /* 0x0000000000007802 */ /* 0x00efe20000000f00 */
[----:B------:R-:W1:Y:S01]  /*1d70*/  LDCU.64 UR4, c[0x4][0x8] ;  /* 0x01000100ff0477ac */ /* 0x000e620008000a00 */
[----:B0-----:R-:W-:Y:S02]  /*1d80*/  CS2R R6, SRZ ;  /* 0x0000000000067805 */ /* 0x001fe4000001ff00 */
[----:B----4-:R0:W2:Y:S01]  /*1d90*/  LDC.64 R8, c[0x4][R0] ;  /* 0x0100000000087b82 */ /* 0x0100a20000000a00 */
[----:B-1----:R-:W-:Y:S01]  /*1da0*/  MOV R4, UR4 ;  /* 0x0000000400047c02 */ /* 0x002fe20008000f00 */
[----:B0-----:R-:W-:-:S07]  /*1db0*/  IMAD.U32 R5, RZ, RZ, UR5 ;  /* 0x00000005ff057e24 */ /* 0x001fce000f8e00ff */
[----:B------:R-:W-:-:S07]  /*1dc0*/  LEPC R20, `(.L_x_25) ;  /* 0x000000001014794e */ /* 0x000fce0000000000 */
[----:B--2---:R-:W-:Y:S05]  /*1dd0*/  CALL.ABS.NOINC R8 ;  /* 0x0000000008007343 */ /* 0x004fea0003c00000 */
.L_x_25:
[----:B------:R0:W-:Y:S01]  /*1de0*/  STL.64 [R1+0x190], RZ ;  /* 0x000190ff01007387 */ /* 0x0001e20000100a00 */
[----:B------:R-:W-:Y:S01]  /*1df0*/  ISETP.GE.AND P0, PT, R25, 0x1, PT ;  /* 0x000000011900780c */ /* 0x000fe20003f06270 */
[----:B------:R-:W-:Y:S01]  /*1e00*/  BSSY.RECONVERGENT B2, `(.L_x_26) ;  /* 0x000024e000027945 */ /* 0x000fe20003800200 */
[----:B------:R-:W-:Y:S01]  /*1e10*/  IMAD.MOV.U32 R0, RZ, RZ, RZ ;  /* 0x000000ffff007224 */ /* 0x000fe200078e00ff */
[----:B------:R0:W-:Y:S01]  /*1e20*/  STL.64 [R1+0x198], RZ ;  /* 0x000198ff01007387 */ /* 0x0001e20000100a00 */
[----:B------:R-:W-:-:S03]  /*1e30*/  IMAD.MOV.U32 R27, RZ, RZ, RZ ;  /* 0x000000ffff1b7224 */ /* 0x000fc600078e00ff */
[----:B------:R0:W-:Y:S04]  /*1e40*/  STL.64 [R1+0x1a0], RZ ;  /* 0x0001a0ff01007387 */ /* 0x0001e80000100a00 */
        /* <DEDUP_REMOVED lines=22> */
[----:B------:R0:W-:Y:S01]  /*1fb0*/  STL.U16 [R1+0x258], RZ ;  /* 0x000258ff01007387 */ /* 0x0001e20000100400 */
[----:B------:R-:W-:Y:S05]  /*1fc0*/  @!P0 BRA `(.L_x_27) ;  /* 0x0000002000c48947 */ /* 0x000fea0003800000 */
[----:B------:R-:W-:-:S04]  /*1fd0*/  IADD3 R0, PT, PT, R24, -0x2f, RZ ;  /* 0xffffffd118007810 */ /* 0x000fc80007ffe0ff */
[----:B------:R-:W-:-:S13]  /*1fe0*/  ISETP.GT.U32.AND P0, PT, R0, -0x11, PT ;  /* 0xffffffef0000780c */ /* 0x000fda0003f04070 */
[----:B------:R-:W-:Y:S05]  /*1ff0*/  @P0 BRA `(.L_x_28) ;  /* 0x0000001c00940947 */ /* 0x000fea0003800000 */
[----:B------:R-:W-:Y:S01]  /*2000*/  HFMA2 R15, -RZ, RZ, 0, 0 ;  /* 0x00000000ff0f7431 */ /* 0x000fe200000001ff */
[----:B------:R-:W-:Y:S01]  /*2010*/  BSSY.RECONVERGENT B1, `(.L_x_29) ;  /* 0x00001e2000017945 */ /* 0x000fe20003800200 */
[----:B------:R-:W-:Y:S02]  /*2020*/  VIADD R12, R25, 0xffffffff ;  /* 0xffffffff190c7836 */ /* 0x000fe40000000000 */
[----:B------:R-:W-:Y:S02]  /*2030*/  IMAD.MOV.U32 R0, RZ, RZ, RZ ;  /* 0x000000ffff007224 */ /* 0x000fe400078e00ff */
[----:B------:R-:W-:Y:S02]  /*2040*/  IMAD.MOV.U32 R13, RZ, RZ, RZ ;  /* 0x000000ffff0d7224 */ /* 0x000fe400078e00ff */
[----:B------:R-:W-:-:S07]  /*2050*/  IMAD.MOV.U32 R27, RZ, RZ, RZ ;  /* 0x000000ffff1b7224 */ /* 0x000fce00078e00ff */
.L_x_64:
[----:B------:R-:W-:Y:S01]  /*2060*/  IMAD.MOV.U32 R6, RZ, RZ, 0x1 ;  /* 0x00000001ff067424 */ /* 0x000fe200078e00ff */
[C---:B--2-4-:R-:W-:Y:S01]  /*2070*/  LEA R4, R13.reuse, UR40, 0x1 ;  /* 0x000000280d047c11 */ /* 0x054fe2000f8e08ff */
[----:B------:R-:W-:-:S04]  /*2080*/  IMAD R5, R13, 0x18, R2 ;  /* 0x000000180d057824 */ /* 0x000fc800078e0202 */
[----:B------:R1:W-:Y:S04]  /*2090*/  STL.U16 [R4], R6 ;  /* 0x0000000604007387 */ /* 0x0003e80000100400 */
[----:B------:R-:W2:Y:S01]  /*20a0*/  LDL R3, [R5+0x14] ;  /* 0x0000140005037983 */ /* 0x000ea20000100800 */
[----:B------:R-:W-:Y:S01]  /*20b0*/  BSSY.RECONVERGENT B0, `(.L_x_30) ;  /* 0x00001d4000007945 */ /* 0x000fe20003800200 */
[----:B--2---:R-:W2:Y:S02]  /*20c0*/  F2I.TRUNC.NTZ R3, R3 ;  /* 0x0000000300037305 */ /* 0x004ea4000020f100 */
[----:B--2---:R-:W-:-:S13]  /*20d0*/  LOP3.LUT P0, RZ, R3, 0x2, RZ, 0xc0, !PT ;  /* 0x0000000203ff7812 */ /* 0x004fda000780c0ff */
[----:B-1----:R-:W-:Y:S05]  /*20e0*/  @!P0 BRA `(.L_x_31) ;  /* 0x0000001c00348947 */ /* 0x002fea0003800000 */
[----:B------:R-:W2:Y:S04]  /*20f0*/  LDL R6, [R5] ;  /* 0x0000000005067983 */ /* 0x000ea80000100800 */
[----:B------:R1:W5:Y:S01]  /*2100*/  LDL R3, [R5+0xc] ;  /* 0x00000c0005037983 */ /* 0x0003620000100800 */
[----:B------:R-:W-:Y:S01]  /*2110*/  BSSY.RELIABLE B3, `(.L_x_32) ;  /* 0x000000f000037945 */ /* 0x000fe20003800100 */
[----:B--2---:R-:W2:Y:S02]  /*2120*/  F2I.TRUNC.NTZ R7, R6 ;  /* 0x0000000600077305 */ /* 0x004ea4000020f100 */
[----:B--2---:R-:W-:-:S05]  /*2130*/  IMAD R7, R24, 0x3e8, R7 ;  /* 0x000003e818077824 */ /* 0x004fca00078e0207 */
[----:B------:R-:W-:-:S13]  /*2140*/  ISETP.NE.AND P0, PT, R7, -0x1, PT ;  /* 0xffffffff0700780c */ /* 0x000fda0003f05270 */
[----:B-1----:R-:W-:Y:S05]  /*2150*/  @!P0 BRA `(.L_x_33) ;  /* 0x0000000000148947 */ /* 0x002fea0003800000 */
[----:B------:R-:W-:-:S13]  /*2160*/  ISETP.GE.U32.AND P0, PT, R24, 0x1f, PT ;  /* 0x0000001f1800780c */ /* 0x000fda0003f06070 */
[----:B------:R-:W-:Y:S05]  /*2170*/  @P0 BREAK.RELIABLE B3 ;  /* 0x0000000000030942 */ /* 0x000fea0003800100 */
[----:B------:R-:W-:Y:S05]  /*2180*/  @!P0 BRA `(.L_x_34) ;  /* 0x00000000001c8947 */ /* 0x000fea0003800000 */
[----:B-----5:R-:W-:Y:S01]  /*2190*/  IMAD.MOV.U32 R18, RZ, RZ, R3 ;  /* 0x000000ffff127224 */ /* 0x020fe200078e0003 */
[----:B------:R-:W-:Y:S06]  /*21a0*/  BRA `(.L_x_35) ;  /* 0x0000001c00107947 */ /* 0x000fec0003800000 */
.L_x_33:
[----:B-----5:R-:W-:-:S05]  /*21b0*/  FADD R5, R3, -R18 ;  /* 0x8000001203057221 */ /* 0x020fca0000000000 */
[----:B------:R-:W-:-:S04]  /*21c0*/  FSETP.GEU.AND P0, PT, |R5|, 80, PT ;  /* 0x42a000000500780b */ /* 0x000fc80003f0e200 */
[----:B------:R-:W-:-:S13]  /*21d0*/  ISETP.GT.U32.OR P0, PT, R24, 0x24, !P0 ;  /* 0x000000241800780c */ /* 0x000fda0004704470 */
[----:B------:R-:W-:Y:S05]  /*21e0*/  @P0 BREAK.RELIABLE B3 ;  /* 0x0000000000030942 */ /* 0x000fea0003800100 */
[----:B------:R-:W-:Y:S05]  /*21f0*/  @P0 BRA `(.L_x_36) ;  /* 0x0000001800e00947 */ /* 0x000fea0003800000 */
.L_x_34:
[----:B------:R-:W-:Y:S05]  /*2200*/  BSYNC.RELIABLE B3 ;  /* 0x0000000000037941 */ /* 0x000fea0003800100 */
.L_x_32:
[----:B------:R-:W-:-:S13]  /*2210*/  ISETP.NE.AND P0, PT, R15, RZ, PT ;  /* 0x000000ff0f00720c */ /* 0x000fda0003f05270 */
[----:B------:R-:W-:Y:S05]  /*2220*/  @!P0 BRA `(.L_x_37) ;  /* 0x0000001800c08947 */ /* 0x000fea0003800000 */
[----:B------:R-:W-:-:S05]  /*2230*/  LEA R4, R15, R1, 0x2 ;  /* 0x000000010f047211 */ /* 0x000fca00078e10ff */
[----:B------:R-:W2:Y:S02]  /*2240*/  LDL R5, [R4+-0x4] ;  /* 0xfffffc0004057983 */ /* 0x000ea40000100800 */
[----:B--2---:R-:W-:-:S06]  /*2250*/  IMAD R5, R5, 0x18, R2 ;  /* 0x0000001805057824 */ /* 0x004fcc00078e0202 */
[----:B------:R-:W2:Y:S01]  /*2260*/  LDL R5, [R5] ;  /* 0x0000000005057983 */ /* 0x000ea20000100800 */
[----:B------:R-:W-:Y:S01]  /*2270*/  ISETP.NE.AND P0, PT, R13, R12, PT ;  /* 0x0000000c0d00720c */ /* 0x000fe20003f05270 */
[----:B--2---:R-:W-:-:S05]  /*2280*/  FADD R6, R6, -R5 ;  /* 0x8000000506067221 */ /* 0x004fca0000000000 */
[----:B------:R-:W-:-:S13]  /*2290*/  FSETP.GT.OR P0, PT, |R6|, 1, !P0 ;  /* 0x3f8000000600780b */ /* 0x000fda0004704600 */
[----:B------:R3:W-:Y:S01]  /*22a0*/  @!P0 STL [R4], R13 ;  /* 0x0000000d04008387 */ /* 0x0007e20000100800 */
[----:B------:R-:W-:Y:S02]  /*22b0*/  @!P0 VIADD R15, R15, 0x1 ;  /* 0x000000010f0f8836 */ /* 0x000fe40000000000 */
[----:B-----5:R-:W-:Y:S01]  /*22c0*/  @!P0 IMAD.MOV.U32 R18, RZ, RZ, R3 ;  /* 0x000000ffff128224 */ /* 0x020fe200078e0003 */
[----:B------:R-:W-:Y:S06]  /*22d0*/  @!P0 BRA `(.L_x_35) ;  /* 0x0000001800c48947 */ /* 0x000fec0003800000 */
[----:B------:R-:W-:Y:S01]  /*22e0*/  ISETP.NE.AND P0, PT, R13, R12, PT ;  /* 0x0000000c0d00720c */ /* 0x000fe20003f05270 */
[----:B------:R-:W-:-:S03]  /*22f0*/  IMAD.MOV.U32 R14, RZ, RZ, R15 ;  /* 0x000000ffff0e7224 */ /* 0x000fc600078e000f */
[----:B------:R-:W-:-:S13]  /*2300*/  FSETP.GTU.OR P0, PT, |R6|, 1, P0 ;  /* 0x3f8000000600780b */ /* 0x000fda000070c600 */
[----:B------:R-:W-:Y:S01]  /*2310*/  @!P0 IADD3 R14, PT, PT, R15, 0x1, RZ ;  /* 0x000000010f0e8810 */ /* 0x000fe20007ffe0ff */
[----:B------:R1:W-:Y:S03]  /*2320*/  @!P0 STL [R4], R12 ;  /* 0x0000000c04008387 */ /* 0x0003e60000100800 */
[----:B------:R-:W-:-:S13]  /*2330*/  ISETP.NE.AND P0, PT, R14, 0x2, PT ;  /* 0x000000020e00780c */ /* 0x000fda0003f05270 */
[----:B-1----:R-:W-:Y:S05]  /*2340*/  @!P0 BRA `(.L_x_38) ;  /* 0x0000001400b08947 */ /* 0x002fea0003800000 */
[----:B------:R-:W-:Y:S01]  /*2350*/  ISETP.GT.AND P0, PT, R14, 0x2, PT ;  /* 0x000000020e00780c */ /* 0x000fe20003f04270 */
[----:B------:R-:W-:Y:S02]  /*2360*/  IMAD.MOV.U32 R15, RZ, RZ, RZ ;  /* 0x000000ffff0f7224 */ /* 0x000fe400078e00ff */
[----:B------:R-:W-:-:S10]  /*2370*/  IMAD.MOV.U32 R18, RZ, RZ, R3 ;  /* 0x000000ffff127224 */ /* 0x000fd400078e0003 */
[----:B------:R-:W-:Y:S05]  /*2380*/  @!P0 BRA `(.L_x_35) ;  /* 0x0000001800988947 */ /* 0x000fea0003800000 */
[C---:B------:R-:W-:Y:S01]  /*2390*/  VIADD R18, R14.reuse, 0xfffffffe ;  /* 0xfffffffe0e127836 */ /* 0x040fe20000000000 */
[----:B------:R-:W-:Y:S01]  /*23a0*/  BSSY.RECONVERGENT B3, `(.L_x_39) ;  /* 0x0000058000037945 */ /* 0x000fe20003800200 */
[----:B------:R-:W-:Y:S01]  /*23b0*/  IADD3 R19, PT, PT, R14, -0x1, RZ ;  /* 0xffffffff0e137810 */ /* 0x000fe20007ffe0ff */
[----:B------:R-:W-:Y:S02]  /*23c0*/  IMAD.MOV.U32 R23, RZ, RZ, RZ ;  /* 0x000000ffff177224 */ /* 0x000fe400078e00ff */
[----:B------:R-:W-:Y:S01]  /*23d0*/  ISETP.GE.U32.AND P0, PT, R18, 0xf, PT ;  /* 0x0000000f1200780c */ /* 0x000fe20003f06070 */
[----:B---3--:R-:W-:-:S12]  /*23e0*/  IMAD.MOV.U32 R4, RZ, RZ, 0x1 ;  /* 0x00000001ff047424 */ /* 0x008fd800078e00ff */
[----:B------:R-:W-:Y:S05]  /*23f0*/  @!P0 BRA `(.L_x_40) ;  /* 0x0000000400488947 */ /* 0x000fea0003800000 */
[----:B------:R-:W-:Y:S01]  /*2400*/  BSSY.RECONVERGENT B4, `(.L_x_41) ;  /* 0x0000050000047945 */ /* 0x000fe20003800200 */
[----:B------:R-:W-:Y:S01]  /*2410*/  IMAD.MOV.U32 R23, RZ, RZ, RZ ;  /* 0x000000ffff177224 */ /* 0x000fe200078e00ff */
[----:B------:R-:W-:-:S07]  /*2420*/  MOV R21, 0x1 ;  /* 0x0000000100157802 */ /* 0x000fce0000000f00 */
.L_x_42:
[----:B------:R-:W-:-:S05]  /*2430*/  IMAD R20, R21, 0x4, R1 ;  /* 0x0000000415147824 */ /* 0x000fca00078e0201 */
[----:B------:R-:W2:Y:S04]  /*2440*/  LDL.128 R8, [R20+-0x4] ;  /* 0xfffffc0014087983 */ /* 0x000ea80000100c00 */
[----:B------:R-:W3:Y:S01]  /*2450*/  LDL.128 R4, [R20+0xc] ;  /* 0x00000c0014047983 */ /* 0x000ee20000100c00 */
[--C-:B--2---:R-:W-:Y:S02]  /*2460*/  IMAD R29, R8, 0x18, R2.reuse ;  /* 0x00000018081d7824 */ /* 0x104fe400078e0202 */
[--C-:B------:R-:W-:Y:S02]  /*2470*/  IMAD R22, R9, 0x18, R2.reuse ;  /* 0x0000001809167824 */ /* 0x100fe400078e0202 */
[--C-:B------:R-:W-:Y:S02]  /*2480*/  IMAD R9, R10, 0x18, R2.reuse ;  /* 0x000000180a097824 */ /* 0x100fe400078e0202 */
[----:B------:R-:W2:Y:S01]  /*2490*/  LDL R29, [R29+0xc] ;  /* 0x00000c001d1d7983 */ /* 0x000ea20000100800 */
[----:B------:R-:W-:-:S03]  /*24a0*/  IMAD R28, R11, 0x18, R2 ;  /* 0x000000180b1c7824 */ /* 0x000fc600078e0202 */
[----:B------:R-:W2:Y:S01]  /*24b0*/  LDL R8, [R22+0xc] ;  /* 0x00000c0016087983 */ /* 0x000ea20000100800 */
[----:B---3--:R-:W-:-:S03]  /*24c0*/  IMAD R4, R4, 0x18, R2 ;  /* 0x0000001804047824 */ /* 0x008fc600078e0202 */
[----:B------:R-:W3:Y:S04]  /*24d0*/  LDL R9, [R9+0xc] ;  /* 0x00000c0009097983 */ /* 0x000ee80000100800 */
[----:B------:R1:W4:Y:S04]  /*24e0*/  LDL R10, [R28+0xc] ;  /* 0x00000c001c0a7983 */ /* 0x0003280000100800 */
[----:B------:R-:W5:Y:S01]  /*24f0*/  LDL R4, [R4+0xc] ;  /* 0x00000c0004047983 */ /* 0x000f620000100800 */
[--C-:B------:R-:W-:Y:S02]  /*2500*/  IMAD R5, R5, 0x18, R2.reuse ;  /* 0x0000001805057824 */ /* 0x100fe400078e0202 */
[----:B-1----:R-:W-:-:S04]  /*2510*/  IMAD R28, R6, 0x18, R2 ;  /* 0x00000018061c7824 */ /* 0x002fc800078e0202 */
[----:B------:R-:W5:Y:S01]  /*2520*/  LDL R5, [R5+0xc] ;  /* 0x00000c0005057983 */ /* 0x000f620000100800 */
[----:B------:R-:W-:-:S03]  /*2530*/  IMAD R22, R7, 0x18, R2 ;  /* 0x0000001807167824 */ /* 0x000fc600078e0202 */
[----:B------:R-:W5:Y:S04]  /*2540*/  LDL R6, [R28+0xc] ;  /* 0x00000c001c067983 */ /* 0x000f680000100800 */
[----:B------:R-:W5:Y:S01]  /*2550*/  LDL R22, [R22+0xc] ;  /* 0x00000c0016167983 */ /* 0x000f620000100800 */
[----:B--2---:R-:W-:-:S03]  /*2560*/  FADD R26, R8, -R29 ;  /* 0x8000001d081a7221 */ /* 0x004fc60000000000 */
[----:B------:R-:W2:Y:S01]  /*2570*/  LDL R29, [R20+0x3c] ;  /* 0x00003c00141d7983 */ /* 0x000ea20000100800 */
[----:B------:R-:W-:Y:S01]  /*2580*/  FADD R26, |R26|, R23 ;  /* 0x000000171a1a7221 */ /* 0x000fe20000000200 */
[----:B---3--:R-:W-:Y:S01]  /*2590*/  FADD R11, -R8, R9 ;  /* 0x00000009080b7221 */ /* 0x008fe20000000100 */
[----:B----4-:R-:W-:-:S03]  /*25a0*/  FADD R8, -R9, R10 ;  /* 0x0000000a09087221 */ /* 0x010fc60000000100 */
[----:B------:R-:W-:Y:S01]  /*25b0*/  FADD R11, R26, |R11| ;  /* 0x4000000b1a0b7221 */ /* 0x000fe20000000000 */
[----:B-----5:R-:W-:-:S03]  /*25c0*/  FADD R23, -R10, R4 ;  /* 0x000000040a177221 */ /* 0x020fc60000000100 */
[----:B------:R-:W-:-:S04]  /*25d0*/  FADD R8, R11, |R8| ;  /* 0x400000080b087221 */ /* 0x000fc80000000000 */
[----:B------:R-:W-:Y:S02]  /*25e0*/  FADD R26, R8, |R23| ;  /* 0x40000017081a7221 */ /* 0x000fe40000000000 */
[----:B------:R-:W3:Y:S01]  /*25f0*/  LDL.128 R8, [R20+0x1c] ;  /* 0x00001c0014087983 */ /* 0x000ee20000100c00 */
[----:B------:R-:W-:Y:S01]  /*2600*/  FADD R7, -R4, R5 ;  /* 0x0000000504077221 */ /* 0x000fe20000000100 */
[----:B------:R-:W-:-:S03]  /*2610*/  FADD R4, -R5, R6 ;  /* 0x0000000605047221 */ /* 0x000fc60000000100 */
[----:B------:R-:W-:-:S04]  /*2620*/  FADD R7, R26, |R7| ;  /* 0x400000071a077221 */ /* 0x000fc80000000000 */
[----:B------:R-:W-:Y:S01]  /*2630*/  FADD R4, R7, |R4| ;  /* 0x4000000407047221 */ /* 0x000fe20000000000 */
[----:B------:R-:W-:Y:S01]  /*2640*/  FADD R7, -R6, R22 ;  /* 0x0000001606077221 */ /* 0x000fe20000000100 */
[----:B---3--:R-:W-:-:S06]  /*2650*/  IMAD R23, R8, 0x18, R2 ;  /* 0x0000001808177824 */ /* 0x008fcc00078e0202 */
[----:B------:R-:W3:Y:S01]  /*2660*/  LDL R23, [R23+0xc] ;  /* 0x00000c0017177983 */ /* 0x000ee20000100800 */
[----:B------:R-:W-:-:S03]  /*2670*/  FADD R8, R4, |R7| ;  /* 0x4000000704087221 */ /* 0x000fc60000000000 */
[----:B------:R2:W4:Y:S01]  /*2680*/  LDL.128 R4, [R20+0x2c] ;  /* 0x00002c0014047983 */ /* 0x0005220000100c00 */
[--C-:B------:R-:W-:Y:S02]  /*2690*/  IMAD R26, R11, 0x18, R2.reuse ;  /* 0x000000180b1a7824 */ /* 0x100fe400078e0202 */
[----:B--2---:R-:W-:-:S06]  /*26a0*/  IMAD R20, R29, 0x18, R2 ;  /* 0x000000181d147824 */ /* 0x004fcc00078e0202 */
[----:B------:R-:W2:Y:S01]  /*26b0*/  LDL R20, [R20+0xc] ;  /* 0x00000c0014147983 */ /* 0x000ea20000100800 */
[----:B---3--:R-:W-:-:S04]  /*26c0*/  FADD R22, -R22, R23 ;  /* 0x0000001716167221 */ /* 0x008fc80000000100 */
[----:B------:R-:W-:Y:S01]  /*26d0*/  FADD R8, R8, |R22| ;  /* 0x4000001608087221 */ /* 0x000fe20000000000 */
[--C-:B------:R-:W-:Y:S02]  /*26e0*/  IMAD R22, R9, 0x18, R2.reuse ;  /* 0x0000001809167824 */ /* 0x100fe400078e0202 */
[----:B------:R-:W-:-:S03]  /*26f0*/  IMAD R9, R10, 0x18, R2 ;  /* 0x000000180a097824 */ /* 0x000fc600078e0202 */
[----:B------:R-:W3:Y:S01]  /*2700*/  LDL R10, [R22+0xc] ;  /* 0x00000c00160a7983 */ /* 0x000ee20000100800 */
[----:B----4-:R-:W-:-:S03]  /*2710*/  IMAD R28, R4, 0x18, R2 ;  /* 0x00000018041c7824 */ /* 0x010fc600078e0202 */
[----:B------:R-:W4:Y:S01]  /*2720*/  LDL R9, [R9+0xc] ;  /* 0x00000c0009097983 */ /* 0x000f220000100800 */
[----:B------:R-:W-:-:S03]  /*2730*/  IMAD R11, R5, 0x18, R2 ;  /* 0x00000018050b7824 */ /* 0x000fc600078e0202 */
[----:B------:R-:W5:Y:S04]  /*2740*/  LDL R4, [R26+0xc] ;  /* 0x00000c001a047983 */ /* 0x000f680000100800 */
[----:B------:R-:W2:Y:S04]  /*2750*/  LDL R5, [R28+0xc] ;  /* 0x00000c001c057983 */ /* 0x000ea80000100800 */
[----:B------:R-:W2:Y:S01]  /*2760*/  LDL R11, [R11+0xc] ;  /* 0x00000c000b0b7983 */ /* 0x000ea20000100800 */
[--C-:B------:R-:W-:Y:S02]  /*2770*/  IMAD R6, R6, 0x18, R2.reuse ;  /* 0x0000001806067824 */ /* 0x100fe400078e0202 */
[----:B------:R-:W-:-:S04]  /*2780*/  IMAD R7, R7, 0x18, R2 ;  /* 0x0000001807077824 */ /* 0x000fc800078e0202 */
[----:B------:R-:W2:Y:S04]  /*2790*/  LDL R6, [R6+0xc] ;  /* 0x00000c0006067983 */ /* 0x000ea80000100800 */
[----:B------:R-:W2:Y:S01]  /*27a0*/  LDL R7, [R7+0xc] ;  /* 0x00000c0007077983 */ /* 0x000ea20000100800 */
[----:B---3--:R-:W-:-:S04]  /*27b0*/  FADD R23, -R23, R10 ;  /* 0x0000000a17177221 */ /* 0x008fc80000000100 */
[----:B------:R-:W-:Y:S01]  /*27c0*/  FADD R8, R8, |R23| ;  /* 0x4000001708087221 */ /* 0x000fe20000000000 */
[----:B----4-:R-:W-:Y:S01]  /*27d0*/  FADD R23, -R10, R9 ;  /* 0x000000090a177221 */ /* 0x010fe20000000100 */
[----:B-----5:R-:W-:-:S03]  /*27e0*/  FADD R9, -R9, R4 ;  /* 0x0000000409097221 */ /* 0x020fc60000000100 */
[----:B------:R-:W-:-:S04]  /*27f0*/  FADD R8, R8, |R23| ;  /* 0x4000001708087221 */ /* 0x000fc80000000000 */
[----:B------:R-:W-:Y:S01]  /*2800*/  FADD R8, R8, |R9| ;  /* 0x4000000908087221 */ /* 0x000fe20000000000 */
[----:B--2---:R-:W-:Y:S01]  /*2810*/  FADD R9, -R4, R5 ;  /* 0x0000000504097221 */ /* 0x004fe20000000100 */
[----:B------:R-:W-:-:S03]  /*2820*/  FADD R5, -R5, R11 ;  /* 0x0000000b05057221 */ /* 0x000fc60000000100 */
[----:B------:R-:W-:Y:S01]  /*2830*/  FADD R8, R8, |R9| ;  /* 0x4000000908087221 */ /* 0x000fe20000000000 */
[----:B------:R-:W-:-:S03]  /*2840*/  LOP3.LUT R9, R19, 0xfffffff0, RZ, 0xc0, !PT ;  /* 0xfffffff013097812 */ /* 0x000fc600078ec0ff */
[----:B------:R-:W-:Y:S01]  /*2850*/  FADD R5, R8, |R5| ;  /* 0x4000000508057221 */ /* 0x000fe20000000000 */
[----:B------:R-:W-:Y:S02]  /*2860*/  VIADD R8, R21, 0xf ;  /* 0x0000000f15087836 */ /* 0x000fe40000000000 */
[----:B------:R-:W-:-:S03]  /*2870*/  FADD R4, -R11, R6 ;  /* 0x000000060b047221 */ /* 0x000fc60000000100 */
[----:B------:R-:W-:Y:S01]  /*2880*/  ISETP.NE.AND P0, PT, R8, R9, PT ;  /* 0x000000090800720c */ /* 0x000fe20003f05270 */
[----:B------:R-:W-:Y:S01]  /*2890*/  FADD R4, R5, |R4| ;  /* 0x4000000405047221 */ /* 0x000fe20000000000 */
[----:B------:R-:W-:Y:S01]  /*28a0*/  FADD R5, -R6, R7 ;  /* 0x0000000706057221 */ /* 0x000fe20000000100 */
[----:B------:R-:W-:-:S03]  /*28b0*/  FADD R7, -R7, R20 ;  /* 0x0000001407077221 */ /* 0x000fc60000000100 */
[----:B------:R-:W-:Y:S01]  /*28c0*/  FADD R4, R4, |R5| ;  /* 0x4000000504047221 */ /* 0x000fe20000000000 */
[----:B------:R-:W-:-:S03]  /*28d0*/  VIADD R21, R21, 0x10 ;  /* 0x0000001015157836 */ /* 0x000fc60000000000 */
[----:B------:R-:W-:-:S03]  /*28e0*/  FADD R23, R4, |R7| ;  /* 0x4000000704177221 */ /* 0x000fc60000000000 */
[----:B------:R-:W-:Y:S05]  /*28f0*/  @P0 BRA `(.L_x_42) ;  /* 0xfffffff800cc0947 */ /* 0x000fea000383ffff */
[----:B------:R-:W-:Y:S05]  /*2900*/  BSYNC.RECONVERGENT B4 ;  /* 0x0000000000047941 */ /* 0x000fea0003800200 */
.L_x_41:
[----:B------:R-:W-:-:S07]  /*2910*/  MOV R4, R21 ;  /* 0x0000001500047202 */ /* 0x000fce0000000f00 */
.L_x_40:
[----:B------:R-:W-:Y:S05]  /*2920*/  BSYNC.RECONVERGENT B3 ;  /* 0x0000000000037941 */ /* 0x000fea0003800200 */
.L_x_39:
[----:B------:R-:W-:Y:S01]  /*2930*/  LOP3.LUT P0, R5, R19, 0xf, RZ, 0xc0, !PT ;  /* 0x0000000f13057812 */ /* 0x000fe2000780c0ff */
[----:B------:R-:W-:-:S12]  /*2940*/  BSSY.RECONVERGENT B3, `(.L_x_43) ;  /* 0x000009c000037945 */ /* 0x000fd80003800200 */
[----:B------:R-:W-:Y:S05]  /*2950*/  @!P0 BRA `(.L_x_44) ;  /* 0x0000000800688947 */ /* 0x000fea0003800000 */
[----:B------:R-:W-:Y:S01]  /*2960*/  ISETP.GE.U32.AND P0, PT, R5, 0x8, PT ;  /* 0x000000080500780c */ /* 0x000fe20003f06070 */
[----:B------:R-:W-:Y:S01]  /*2970*/  BSSY.RECONVERGENT B4, `(.L_x_45) ;  /* 0x0000050000047945 */ /* 0x000fe20003800200 */
[----:B------:R-:W-:-:S04]  /*2980*/  LOP3.LUT R10, R19, 0x7, RZ, 0xc0, !PT ;  /* 0x00000007130a7812 */ /* 0x000fc800078ec0ff */
[----:B------:R-:W-:-:S07]  /*2990*/  ISETP.NE.AND P1, PT, R10, RZ, PT ;  /* 0x000000ff0a00720c */ /* 0x000fce0003f25270 */
[----:B------:R-:W-:Y:S06]  /*29a0*/  @!P0 BRA `(.L_x_46) ;  /* 0x0000000400308947 */ /* 0x000fec0003800000 */
[C-C-:B------:R-:W-:Y:S02]  /*29b0*/  IMAD R6, R4.reuse, 0x4, R1.reuse ;  /* 0x0000000404067824 */ /* 0x140fe400078e0201 */
[----:B------:R-:W-:-:S03]  /*29c0*/  IMAD R5, R4, 0x4, R1 ;  /* 0x0000000404057824 */ /* 0x000fc600078e0201 */
[----:B------:R-:W2:Y:S04]  /*29d0*/  LDL R7, [R6] ;  /* 0x0000000006077983 */ /* 0x000ea80000100800 */
[----:B------:R-:W3:Y:S01]  /*29e0*/  LDL R9, [R5+-0x4] ;  /* 0xfffffc0005097983 */ /* 0x000ee20000100800 */
[C---:B------:R-:W-:Y:S01]  /*29f0*/  VIADD R8, R4.reuse, 0x1 ;  /* 0x0000000104087836 */ /* 0x040fe20000000000 */
[C---:B------:R-:W-:Y:S01]  /*2a00*/  IADD3 R22, PT, PT, R4.reuse, 0x2, RZ ;  /* 0x0000000204167810 */ /* 0x040fe20007ffe0ff */
[----:B------:R-:W-:Y:S01]  /*2a10*/  VIADD R28, R4, 0x3 ;  /* 0x00000003041c7836 */ /* 0x000fe20000000000 */
[----:B------:R-:W4:Y:S01]  /*2a20*/  LDL R11, [R5+0x8] ;  /* 0x00000800050b7983 */ /* 0x000f220000100800 */
[--C-:B------:R-:W-:Y:S02]  /*2a30*/  IMAD R26, R8, 0x4, R1.reuse ;  /* 0x00000004081a7824 */ /* 0x100fe400078e0201 */
[----:B------:R-:W-:Y:S01]  /*2a40*/  IMAD R8, R22, 0x4, R1 ;  /* 0x0000000416087824 */ /* 0x000fe200078e0201 */
[----:B------:R-:W-:Y:S01]  /*2a50*/  LEA R28, R28, R1, 0x2 ;  /* 0x000000011c1c7211 */ /* 0x000fe200078e10ff */
[----:B------:R-:W5:Y:S04]  /*2a60*/  LDL R22, [R5+0x4] ;  /* 0x0000040005167983 */ /* 0x000f680000100800 */
[----:B------:R-:W4:Y:S04]  /*2a70*/  LDL R21, [R26] ;  /* 0x000000001a157983 */ /* 0x000f280000100800 */
[----:B------:R-:W4:Y:S01]  /*2a80*/  LDL R29, [R8] ;  /* 0x00000000081d7983 */ /* 0x000f220000100800 */
[----:B--2---:R-:W-:-:S02]  /*2a90*/  IMAD R7, R7, 0x18, R2 ;  /* 0x0000001807077824 */ /* 0x004fc400078e0202 */
[----:B---3--:R-:W-:-:S04]  /*2aa0*/  IMAD R9, R9, 0x18, R2 ;  /* 0x0000001809097824 */ /* 0x008fc800078e0202 */
[----:B------:R-:W2:Y:S04]  /*2ab0*/  LDL R7, [R7+0xc] ;  /* 0x00000c0007077983 */ /* 0x000ea80000100800 */
[----:B------:R-:W2:Y:S04]  /*2ac0*/  LDL R20, [R9+0xc] ;  /* 0x00000c0009147983 */ /* 0x000ea80000100800 */
[----:B------:R-:W3:Y:S01]  /*2ad0*/  LDL R9, [R28] ;  /* 0x000000001c097983 */ /* 0x000ee20000100800 */
[----:B-----5:R-:W-:Y:S02]  /*2ae0*/  IMAD R22, R22, 0x18, R2 ;  /* 0x0000001816167824 */ /* 0x020fe400078e0202 */
[----:B--2---:R-:W-:-:S04]  /*2af0*/  FADD R20, R7, -R20 ;  /* 0x8000001407147221 */ /* 0x004fc80000000000 */
[----:B------:R-:W-:Y:S01]  /*2b00*/  FADD R23, R23, |R20| ;  /* 0x4000001417177221 */ /* 0x000fe20000000000 */
[--C-:B----4-:R-:W-:Y:S02]  /*2b10*/  IMAD R20, R21, 0x18, R2.reuse ;  /* 0x0000001815147824 */ /* 0x110fe400078e0202 */
[--C-:B------:R-:W-:Y:S02]  /*2b20*/  IMAD R21, R29, 0x18, R2.reuse ;  /* 0x000000181d157824 */ /* 0x100fe400078e0202 */
[--C-:B------:R-:W-:Y:S02]  /*2b30*/  IMAD R29, R11, 0x18, R2.reuse ;  /* 0x000000180b1d7824 */ /* 0x100fe400078e0202 */
[----:B------:R-:W2:Y:S01]  /*2b40*/  LDL R20, [R20+0xc] ;  /* 0x00000c0014147983 */ /* 0x000ea20000100800 */
[----:B---3--:R-:W-:-:S03]  /*2b50*/  IMAD R11, R9, 0x18, R2 ;  /* 0x00000018090b7824 */ /* 0x008fc600078e0202 */
[----:B------:R-:W3:Y:S04]  /*2b60*/  LDL R9, [R22+0xc] ;  /* 0x00000c0016097983 */ /* 0x000ee80000100800 */
[----:B------:R-:W3:Y:S04]  /*2b70*/  LDL R26, [R21+0xc] ;  /* 0x00000c00151a7983 */ /* 0x000ee80000100800 */
[----:B------:R-:W4:Y:S04]  /*2b80*/  LDL R8, [R29+0xc] ;  /* 0x00000c001d087983 */ /* 0x000f280000100800 */
[----:B------:R-:W4:Y:S04]  /*2b90*/  LDL R11, [R11+0xc] ;  /* 0x00000c000b0b7983 */ /* 0x000f280000100800 */
[----:B------:R-:W5:Y:S01]  /*2ba0*/  LDL R21, [R5+0x18] ;  /* 0x0000180005157983 */ /* 0x000f620000100800 */
[----:B--2---:R-:W-:Y:S01]  /*2bb0*/  FADD R28, -R7, R20 ;  /* 0x00000014071c7221 */ /* 0x004fe20000000100 */
[----:B------:R-:W-:-:S03]  /*2bc0*/  VIADD R20, R4, 0x4 ;  /* 0x0000000404147836 */ /* 0x000fc60000000000 */
[----:B------:R-:W-:Y:S01]  /*2bd0*/  FADD R23, R23, |R28| ;  /* 0x4000001c17177221 */ /* 0x000fe20000000000 */
[----:B---3--:R-:W-:Y:S01]  /*2be0*/  FADD R26, R26, -R9 ;  /* 0x800000091a1a7221 */ /* 0x008fe20000000000 */
[--C-:B------:R-:W-:Y:S01]  /*2bf0*/  IMAD R22, R20, 0x4, R1.reuse ;  /* 0x0000000414167824 */ /* 0x100fe200078e0201 */
[C---:B------:R-:W-:Y:S01]  /*2c00*/  IADD3 R28, PT, PT, R4.reuse, 0x6, RZ ;  /* 0x00000006041c7810 */ /* 0x040fe20007ffe0ff */
[----:B------:R-:W2:Y:S01]  /*2c10*/  LDL R20, [R5+0xc] ;  /* 0x00000c0005147983 */ /* 0x000ea20000100800 */
[----:B------:R-:W-:Y:S01]  /*2c20*/  FADD R7, R23, |R26| ;  /* 0x4000001a17077221 */ /* 0x000fe20000000000 */
[----:B------:R-:W-:Y:S02]  /*2c30*/  VIADD R26, R4, 0x5 ;  /* 0x00000005041a7836 */ /* 0x000fe40000000000 */
[----:B------:R-:W3:Y:S01]  /*2c40*/  LDL R22, [R22] ;  /* 0x0000000016167983 */ /* 0x000ee20000100800 */
[----:B----4-:R-:W-:Y:S01]  /*2c50*/  FADD R8, R11, -R8 ;  /* 0x800000080b087221 */ /* 0x010fe20000000000 */
[----:B------:R-:W-:-:S02]  /*2c60*/  IMAD R26, R26, 0x4, R1 ;  /* 0x000000041a1a7824 */ /* 0x000fc400078e0201 */
[----:B------:R-:W-:Y:S02]  /*2c70*/  IMAD R9, R28, 0x4, R1 ;  /* 0x000000041c097824 */ /* 0x000fe400078e0201 */
[----:B------:R-:W-:Y:S01]  /*2c80*/  FADD R7, R7, |R8| ;  /* 0x4000000807077221 */ /* 0x000fe20000000000 */
[----:B------:R-:W4:Y:S04]  /*2c90*/  LDL R23, [R5+0x14] ;  /* 0x0000140005177983 */ /* 0x000f280000100800 */
[----:B------:R-:W4:Y:S04]  /*2ca0*/  LDL R8, [R5+0x10] ;  /* 0x0000100005087983 */ /* 0x000f280000100800 */
[----:B------:R-:W4:Y:S04]  /*2cb0*/  LDL R29, [R26] ;  /* 0x000000001a1d7983 */ /* 0x000f280000100800 */
[----:B------:R-:W4:Y:S04]  /*2cc0*/  LDL R9, [R9] ;  /* 0x0000000009097983 */ /* 0x000f280000100800 */
[----:B------:R2:W4:Y:S01]  /*2cd0*/  LDL R11, [R6+0x1c] ;  /* 0x00001c00060b7983 */ /* 0x0005220000100800 */
[----:B-----5:R-:W-:-:S02]  /*2ce0*/  IMAD R21, R21, 0x18, R2 ;  /* 0x0000001815157824 */ /* 0x020fc400078e0202 */
[--C-:B--2---:R-:W-:Y:S02]  /*2cf0*/  IMAD R6, R20, 0x18, R2.reuse ;  /* 0x0000001814067824 */ /* 0x104fe400078e0202 */
[--C-:B---3--:R-:W-:Y:S02]  /*2d00*/  IMAD R28, R22, 0x18, R2.reuse ;  /* 0x00000018161c7824 */ /* 0x108fe400078e0202 */
[--C-:B----4-:R-:W-:Y:S02]  /*2d10*/  IMAD R20, R8, 0x18, R2.reuse ;  /* 0x0000001808147824 */ /* 0x110fe400078e0202 */
[----:B------:R-:W2:Y:S01]  /*2d20*/  LDL R8, [R6+0xc] ;  /* 0x00000c0006087983 */ /* 0x000ea20000100800 */
[----:B------:R-:W-:-:S03]  /*2d30*/  IMAD R22, R29, 0x18, R2 ;  /* 0x000000181d167824 */ /* 0x000fc600078e0202 */
[----:B------:R-:W2:Y:S01]  /*2d40*/  LDL R29, [R28+0xc] ;  /* 0x00000c001c1d7983 */ /* 0x000ea20000100800 */
[--C-:B------:R-:W-:Y:S02]  /*2d50*/  IMAD R23, R23, 0x18, R2.reuse ;  /* 0x0000001817177824 */ /* 0x100fe400078e0202 */
[--C-:B------:R-:W-:Y:S01]  /*2d60*/  IMAD R26, R9, 0x18, R2.reuse ;  /* 0x00000018091a7824 */ /* 0x100fe200078e0202 */
[----:B------:R-:W3:Y:S01]  /*2d70*/  LDL R20, [R20+0xc] ;  /* 0x00000c0014147983 */ /* 0x000ee20000100800 */
[----:B------:R-:W-:-:S03]  /*2d80*/  IMAD R11, R11, 0x18, R2 ;  /* 0x000000180b0b7824 */ /* 0x000fc600078e0202 */
[----:B------:R-:W3:Y:S04]  /*2d90*/  LDL R9, [R22+0xc] ;  /* 0x00000c0016097983 */ /* 0x000ee80000100800 */
[----:B------:R-:W4:Y:S04]  /*2da0*/  LDL R5, [R23+0xc] ;  /* 0x00000c0017057983 */ /* 0x000f280000100800 */
[----:B------:R-:W4:Y:S04]  /*2db0*/  LDL R26, [R26+0xc] ;  /* 0x00000c001a1a7983 */ /* 0x000f280000100800 */
[----:B------:R-:W5:Y:S04]  /*2dc0*/  LDL R11, [R11+0xc] ;  /* 0x00000c000b0b7983 */ /* 0x000f680000100800 */
[----:B------:R-:W5:Y:S01]  /*2dd0*/  LDL R6, [R21+0xc] ;  /* 0x00000c0015067983 */ /* 0x000f620000100800 */
[----:B------:R-:W-:-:S02]  /*2de0*/  VIADD R4, R4, 0x8 ;  /* 0x0000000804047836 */ /* 0x000fc40000000000 */
[----:B--2---:R-:W-:-:S04]  /*2df0*/  FADD R8, R29, -R8 ;  /* 0x800000081d087221 */ /* 0x004fc80000000000 */
[----:B------:R-:W-:Y:S01]  /*2e00*/  FADD R7, R7, |R8| ;  /* 0x4000000807077221 */ /* 0x000fe20000000000 */
[----:B---3--:R-:W-:-:S04]  /*2e10*/  FADD R20, R9, -R20 ;  /* 0x8000001409147221 */ /* 0x008fc80000000000 */
[----:B------:R-:W-:Y:S01]  /*2e20*/  FADD R7, R7, |R20| ;  /* 0x4000001407077221 */ /* 0x000fe20000000000 */
[----:B----4-:R-:W-:-:S04]  /*2e30*/  FADD R8, R26, -R5 ;  /* 0x800000051a087221 */ /* 0x010fc80000000000 */
[----:B------:R-:W-:Y:S01]  /*2e40*/  FADD R7, R7, |R8| ;  /* 0x4000000807077221 */ /* 0x000fe20000000000 */
[----:B-----5:R-:W-:-:S04]  /*2e50*/  FADD R6, R11, -R6 ;  /* 0x800000060b067221 */ /* 0x020fc80000000000 */
[----:B------:R-:W-:-:S07]  /*2e60*/  FADD R23, R7, |R6| ;  /* 0x4000000607177221 */ /* 0x000fce0000000000 */
.L_x_46:
[----:B------:R-:W-:Y:S05]  /*2e70*/  BSYNC.RECONVERGENT B4 ;  /* 0x0000000000047941 */ /* 0x000fea0003800200 */
.L_x_45:
[----:B------:R-:W-:Y:S05]  /*2e80*/  @!P1 BRA `(.L_x_44) ;  /* 0x00000004001c9947 */ /* 0x000fea0003800000 */
[----:B------:R-:W-:Y:S01]  /*2e90*/  ISETP.GE.U32.AND P0, PT, R10, 0x4, PT ;  /* 0x000000040a00780c */ /* 0x000fe20003f06070 */
[----:B------:R-:W-:Y:S01]  /*2ea0*/  BSSY.RECONVERGENT B4, `(.L_x_47) ;  /* 0x0000028000047945 */ /* 0x000fe20003800200 */
[----:B------:R-:W-:-:S04]  /*2eb0*/  LOP3.LUT R8, R19, 0x3, RZ, 0xc0, !PT ;  /* 0x0000000313087812 */ /* 0x000fc800078ec0ff */
[----:B------:R-:W-:-:S07]  /*2ec0*/  ISETP.NE.AND P1, PT, R8, RZ, PT ;  /* 0x000000ff0800720c */ /* 0x000fce0003f25270 */
[----:B------:R-:W-:Y:S06]  /*2ed0*/  @!P0 BRA `(.L_x_48) ;  /* 0x0000000000908947 */ /* 0x000fec0003800000 */
[C---:B------:R-:W-:Y:S01]  /*2ee0*/  VIADD R20, R4.reuse, 0x1 ;  /* 0x0000000104147836 */ /* 0x040fe20000000000 */
[CC--:B------:R-:W-:Y:S01]  /*2ef0*/  LEA R22, R4.reuse, R1.reuse, 0x2 ;  /* 0x0000000104167211 */ /* 0x0c0fe200078e10ff */
[C-C-:B------:R-:W-:Y:S02]  /*2f00*/  IMAD R10, R4.reuse, 0x4, R1.reuse ;  /* 0x00000004040a7824 */ /* 0x140fe400078e0201 */
[----:B------:R-:W-:Y:S01]  /*2f10*/  VIADD R26, R4, 0x2 ;  /* 0x00000002041a7836 */ /* 0x000fe20000000000 */
[----:B------:R-:W-:Y:S01]  /*2f20*/  LEA R11, R20, R1, 0x2 ;  /* 0x00000001140b7211 */ /* 0x000fe200078e10ff */
[----:B------:R-:W2:Y:S04]  /*2f30*/  LDL R6, [R22] ;  /* 0x0000000016067983 */ /* 0x000ea80000100800 */
[----:B------:R-:W3:Y:S01]  /*2f40*/  LDL R5, [R10+-0x4] ;  /* 0xfffffc000a057983 */ /* 0x000ee20000100800 */
[----:B------:R-:W-:-:S03]  /*2f50*/  IMAD R20, R26, 0x4, R1 ;  /* 0x000000041a147824 */ /* 0x000fc600078e0201 */
[----:B------:R-:W4:Y:S04]  /*2f60*/  LDL R11, [R11] ;  /* 0x000000000b0b7983 */ /* 0x000f280000100800 */
[----:B------:R-:W5:Y:S04]  /*2f70*/  LDL R9, [R10+0x4] ;  /* 0x000004000a097983 */ /* 0x000f680000100800 */
[----:B------:R-:W5:Y:S04]  /*2f80*/  LDL R7, [R20] ;  /* 0x0000000014077983 */ /* 0x000f680000100800 */
[----:B------:R-:W5:Y:S04]  /*2f90*/  LDL R29, [R22+0xc] ;  /* 0x00000c00161d7983 */ /* 0x000f680000100800 */
[----:B------:R-:W5:Y:S01]  /*2fa0*/  LDL R21, [R10+0x8] ;  /* 0x000008000a157983 */ /* 0x000f620000100800 */
[----:B--2---:R-:W-:-:S02]  /*2fb0*/  IMAD R6, R6, 0x18, R2 ;  /* 0x0000001806067824 */ /* 0x004fc400078e0202 */
[----:B---3--:R-:W-:-:S04]  /*2fc0*/  IMAD R5, R5, 0x18, R2 ;  /* 0x0000001805057824 */ /* 0x008fc800078e0202 */
[----:B------:R-:W2:Y:S01]  /*2fd0*/  LDL R6, [R6+0xc] ;  /* 0x00000c0006067983 */ /* 0x000ea20000100800 */
[----:B----4-:R-:W-:-:S03]  /*2fe0*/  IMAD R26, R11, 0x18, R2 ;  /* 0x000000180b1a7824 */ /* 0x010fc600078e0202 */
[----:B------:R-:W2:Y:S01]  /*2ff0*/  LDL R5, [R5+0xc] ;  /* 0x00000c0005057983 */ /* 0x000ea20000100800 */
[--C-:B-----5:R-:W-:Y:S02]  /*3000*/  IMAD R28, R9, 0x18, R2.reuse ;  /* 0x00000018091c7824 */ /* 0x120fe400078e0202 */
[----:B------:R-:W-:-:S03]  /*3010*/  IMAD R9, R7, 0x18, R2 ;  /* 0x0000001807097824 */ /* 0x000fc600078e0202 */
[----:B------:R-:W3:Y:S04]  /*3020*/  LDL R10, [R28+0xc] ;  /* 0x00000c001c0a7983 */ /* 0x000ee80000100800 */
[----:B------:R-:W4:Y:S01]  /*3030*/  LDL R7, [R26+0xc] ;  /* 0x00000c001a077983 */ /* 0x000f220000100800 */
[--C-:B------:R-:W-:Y:S02]  /*3040*/  IMAD R20, R29, 0x18, R2.reuse ;  /* 0x000000181d147824 */ /* 0x100fe400078e0202 */
[----:B------:R-:W-:Y:S01]  /*3050*/  IMAD R21, R21, 0x18, R2 ;  /* 0x0000001815157824 */ /* 0x000fe200078e0202 */
[----:B------:R-:W3:Y:S04]  /*3060*/  LDL R9, [R9+0xc] ;  /* 0x00000c0009097983 */ /* 0x000ee80000100800 */
[----:B------:R-:W5:Y:S04]  /*3070*/  LDL R20, [R20+0xc] ;  /* 0x00000c0014147983 */ /* 0x000f680000100800 */
[----:B------:R-:W5:Y:S01]  /*3080*/  LDL R11, [R21+0xc] ;  /* 0x00000c00150b7983 */ /* 0x000f620000100800 */
[----:B------:R-:W-:-:S02]  /*3090*/  VIADD R4, R4, 0x4 ;  /* 0x0000000404047836 */ /* 0x000fc40000000000 */
[----:B--2---:R-:W-:-:S04]  /*30a0*/  FADD R22, R6, -R5 ;  /* 0x8000000506167221 */ /* 0x004fc80000000000 */
[----:B------:R-:W-:Y:S01]  /*30b0*/  FADD R22, R23, |R22| ;  /* 0x4000001617167221 */ /* 0x000fe20000000000 */
[----:B----4-:R-:W-:-:S04]  /*30c0*/  FADD R7, -R6, R7 ;  /* 0x0000000706077221 */ /* 0x010fc80000000100 */
[----:B------:R-:W-:Y:S01]  /*30d0*/  FADD R7, R22, |R7| ;  /* 0x4000000716077221 */ /* 0x000fe20000000000 */
[----:B---3--:R-:W-:-:S04]  /*30e0*/  FADD R10, R9, -R10 ;  /* 0x8000000a090a7221 */ /* 0x008fc80000000000 */
[----:B------:R-:W-:Y:S01]  /*30f0*/  FADD R10, R7, |R10| ;  /* 0x4000000a070a7221 */ /* 0x000fe20000000000 */
[----:B-----5:R-:W-:-:S04]  /*3100*/  FADD R11, -R11, R20 ;  /* 0x000000140b0b7221 */ /* 0x020fc80000000100 */
[----:B------:R-:W-:-:S07]  /*3110*/  FADD R23, R10, |R11| ;  /* 0x4000000b0a177221 */ /* 0x000fce0000000000 */
.L_x_48:
[----:B------:R-:W-:Y:S05]  /*3120*/  BSYNC.RECONVERGENT B4 ;  /* 0x0000000000047941 */ /* 0x000fea0003800200 */
.L_x_47:
[----:B------:R-:W-:Y:S05]  /*3130*/  @!P1 BRA `(.L_x_44) ;  /* 0x0000000000709947 */ /* 0x000fea0003800000 */
[C---:B------:R-:W-:Y:S01]  /*3140*/  IMAD R6, R4.reuse, 0x4, R1 ;  /* 0x0000000404067824 */ /* 0x040fe200078e0201 */
[----:B------:R-:W-:-:S04]  /*3150*/  LEA R5, R4, R1, 0x2 ;  /* 0x0000000104057211 */ /* 0x000fc800078e10ff */
[----:B------:R-:W2:Y:S04]  /*3160*/  LDL R7, [R6] ;  /* 0x0000000006077983 */ /* 0x000ea80000100800 */
[----:B------:R-:W3:Y:S01]  /*3170*/  LDL R9, [R5+-0x4] ;  /* 0xfffffc0005097983 */ /* 0x000ee20000100800 */
[----:B------:R-:W-:Y:S01]  /*3180*/  ISETP.NE.AND P0, PT, R8, 0x1, PT ;  /* 0x000000010800780c */ /* 0x000fe20003f05270 */
[--C-:B--2---:R-:W-:Y:S02]  /*3190*/  IMAD R7, R7, 0x18, R2.reuse ;  /* 0x0000001807077824 */ /* 0x104fe400078e0202 */
[----:B---3--:R-:W-:-:S04]  /*31a0*/  IMAD R9, R9, 0x18, R2 ;  /* 0x0000001809097824 */ /* 0x008fc800078e0202 */
[----:B------:R-:W2:Y:S04]  /*31b0*/  LDL R7, [R7+0xc] ;  /* 0x00000c0007077983 */ /* 0x000ea80000100800 */
[----:B------:R-:W2:Y:S02]  /*31c0*/  LDL R10, [R9+0xc] ;  /* 0x00000c00090a7983 */ /* 0x000ea40000100800 */
[----:B--2---:R-:W-:-:S04]  /*31d0*/  FADD R10, R7, -R10 ;  /* 0x8000000a070a7221 */ /* 0x004fc80000000000 */
[----:B------:R-:W-:Y:S01]  /*31e0*/  FADD R23, R23, |R10| ;  /* 0x4000000a17177221 */ /* 0x000fe20000000000 */
[----:B------:R-:W-:Y:S06]  /*31f0*/  @!P0 BRA `(.L_x_44) ;  /* 0x0000000000408947 */ /* 0x000fec0003800000 */
[----:B------:R-:W-:Y:S01]  /*3200*/  ISETP.NE.AND P0, PT, R8, 0x2, PT ;  /* 0x000000020800780c */ /* 0x000fe20003f05270 */
[----:B------:R-:W-:-:S04]  /*3210*/  VIADD R4, R4, 0x1 ;  /* 0x0000000104047836 */ /* 0x000fc80000000000 */
[----:B------:R-:W-:-:S05]  /*3220*/  IMAD R4, R4, 0x4, R1 ;  /* 0x0000000404047824 */ /* 0x000fca00078e0201 */
[----:B------:R-:W2:Y:S04]  /*3230*/  LDL R9, [R4] ;  /* 0x0000000004097983 */ /* 0x000ea80000100800 */
[----:B------:R-:W3:Y:S04]  /*3240*/  @P0 LDL R11, [R6+0x8] ;  /* 0x00000800060b0983 */ /* 0x000ee80000100800 */
[----:B------:R-:W4:Y:S01]  /*3250*/  @P0 LDL R5, [R5+0x4] ;  /* 0x0000040005050983 */ /* 0x000f220000100800 */
[--C-:B--2---:R-:W-:Y:S02]  /*3260*/  IMAD R9, R9, 0x18, R2.reuse ;  /* 0x0000001809097824 */ /* 0x104fe400078e0202 */
[----:B---3--:R-:W-:-:S03]  /*3270*/  @P0 IMAD R11, R11, 0x18, R2 ;  /* 0x000000180b0b0824 */ /* 0x008fc600078e0202 */
[----:B------:R-:W2:Y:S01]  /*3280*/  LDL R8, [R9+0xc] ;  /* 0x00000c0009087983 */ /* 0x000ea20000100800 */
[----:B----4-:R-:W-:-:S03]  /*3290*/  @P0 IMAD R10, R5, 0x18, R2 ;  /* 0x00000018050a0824 */ /* 0x010fc600078e0202 */
[----:B------:R-:W3:Y:S04]  /*32a0*/  @P0 LDL R11, [R11+0xc] ;  /* 0x00000c000b0b0983 */ /* 0x000ee80000100800 */
[----:B------:R-:W3:Y:S01]  /*32b0*/  @P0 LDL R10, [R10+0xc] ;  /* 0x00000c000a0a0983 */ /* 0x000ee20000100800 */
[----:B--2---:R-:W-:-:S04]  /*32c0*/  FADD R8, -R7, R8 ;  /* 0x0000000807087221 */ /* 0x004fc80000000100 */
[----:B------:R-:W-:Y:S01]  /*32d0*/  FADD R23, R23, |R8| ;  /* 0x4000000817177221 */ /* 0x000fe20000000000 */
[----:B---3--:R-:W-:-:S04]  /*32e0*/  @P0 FADD R20, R11, -R10 ;  /* 0x8000000a0b140221 */ /* 0x008fc80000000000 */
[----:B------:R-:W-:-:S07]  /*32f0*/  @P0 FADD R23, R23, |R20| ;  /* 0x4000001417170221 */ /* 0x000fce0000000000 */
.L_x_44:
[----:B------:R-:W-:Y:S05]  /*3300*/  BSYNC.RECONVERGENT B3 ;  /* 0x0000000000037941 */ /* 0x000fea0003800200 */
.L_x_43:
[----:B------:R-:W-:Y:S01]  /*3310*/  I2FP.F32.U32 R8, R19 ;  /* 0x0000001300087245 */ /* 0x000fe20000201000 */
[----:B------:R-:W-:Y:S03]  /*3320*/  BSSY.RECONVERGENT B3, `(.L_x_49) ;  /* 0x000000d000037945 */ /* 0x000fe60003800200 */
[----:B------:R-:W1:Y:S08]  /*3330*/  MUFU.RCP R5, R8 ;  /* 0x0000000800057308 */ /* 0x000e700000001000 */
[----:B------:R-:W2:Y:S01]  /*3340*/  FCHK P0, R23, R8 ;  /* 0x0000000817007302 */ /* 0x000ea20000000000 */
[----:B-1----:R-:W-:-:S04]  /*3350*/  FFMA R4, -R8, R5, 1 ;  /* 0x3f80000008047423 */ /* 0x002fc80000000105 */
[----:B------:R-:W-:-:S04]  /*3360*/  FFMA R4, R5, R4, R5 ;  /* 0x0000000405047223 */ /* 0x000fc80000000005 */
[----:B------:R-:W-:-:S04]  /*3370*/  FFMA R5, R4, R23, RZ ;  /* 0x0000001704057223 */ /* 0x000fc800000000ff */
[----:B------:R-:W-:-:S04]  /*3380*/  FFMA R6, -R8, R5, R23 ;  /* 0x0000000508067223 */ /* 0x000fc80000000117 */
[----:B------:R-:W-:Y:S01]  /*3390*/  FFMA R4, R4, R6, R5 ;  /* 0x0000000604047223 */ /* 0x000fe20000000005 */
[----:B--2---:R-:W-:Y:S06]  /*33a0*/  @!P0 BRA `(.L_x_50) ;  /* 0x0000000000108947 */ /* 0x004fec0003800000 */
[----:B------:R-:W-:Y:S01]  /*33b0*/  IMAD.MOV.U32 R5, RZ, RZ, R23 ;  /* 0x000000ffff057224 */ /* 0x000fe200078e0017 */
[----:B------:R-:W-:-:S07]  /*33c0*/  MOV R7, 0x33e0 ;  /* 0x000033e000077802 */ /* 0x000fce0000000f00 */
[----:B0-----:R-:W-:Y:S05]  /*33d0*/  CALL.REL.NOINC `($__internal_0_$__cuda_sm3x_div_rn_noftz_f32_slowpath) ;  /* 0x0000002c00ac7944 */ /* 0x001fea0003c00000 */
[----:B------:R-:W-:-:S07]  /*33e0*/  MOV R4, R6 ;  /* 0x0000000600047202 */ /* 0x000fce0000000f00 */
.L_x_50:
[----:B------:R-:W-:Y:S05]  /*33f0*/  BSYNC.RECONVERGENT B3 ;  /* 0x0000000000037941 */ /* 0x000fea0003800200 */
.L_x_49:
[----:B------:R-:W-:-:S13]  /*3400*/  FSETP.GEU.AND P0, PT, R4, 10, PT ;  /* 0x412000000400780b */ /* 0x000fda0003f0e000 */
[----:B------:R-:W-:Y:S05]  /*3410*/  @!P0 BRA `(.L_x_51) ;  /* 0x0000000000c88947 */ /* 0x000fea0003800000 */
[----:B------:R-:W-:Y:S01]  /*3420*/  ISETP.GE.U32.AND P0, PT, R18, 0x3, PT ;  /* 0x000000031200780c */ /* 0x000fe20003f06070 */
[----:B------:R-:W-:Y:S01]  /*3430*/  BSSY.RECONVERGENT B3, `(.L_x_52) ;  /* 0x000001a000037945 */ /* 0x000fe20003800200 */
[----:B------:R-:W-:Y:S01]  /*3440*/  LOP3.LUT R11, R19, 0x3, RZ, 0xc0, !PT ;  /* 0x00000003130b7812 */ /* 0x000fe200078ec0ff */
[----:B------:R-:W-:-:S10]  /*3450*/  IMAD.MOV.U32 R4, RZ, RZ, 0x1 ;  /* 0x00000001ff047424 */ /* 0x000fd400078e00ff */
[----:B------:R-:W-:Y:S05]  /*3460*/  @!P0 BRA `(.L_x_53) ;  /* 0x0000000000588947 */ /* 0x000fea0003800000 */
[----:B------:R-:W-:Y:S01]  /*3470*/  BSSY.RECONVERGENT B4, `(.L_x_54) ;  /* 0x0000014000047945 */ /* 0x000fe20003800200 */
[----:B------:R-:W-:Y:S01]  /*3480*/  LOP3.LUT R19, R19, 0xfffffffc, RZ, 0xc0, !PT ;  /* 0xfffffffc13137812 */ /* 0x000fe200078ec0ff */
[----:B------:R-:W-:-:S07]  /*3490*/  IMAD.MOV.U32 R6, RZ, RZ, 0x1 ;  /* 0x00000001ff067424 */ /* 0x000fce00078e00ff */
.L_x_55:
[----:B------:R-:W-:-:S05]  /*34a0*/  IMAD R7, R6, 0x4, R1 ;  /* 0x0000000406077824 */ /* 0x000fca00078e0201 */
[----:B-1----:R-:W2:Y:S01]  /*34b0*/  LDL R4, [R7] ;  /* 0x0000000007047983 */ /* 0x002ea20000100800 */
[----:B------:R-:W-:Y:S02]  /*34c0*/  MOV R14, 0xffff ;  /* 0x0000ffff000e7802 */ /* 0x000fe40000000f00 */
[----:B--2---:R-:W-:-:S05]  /*34d0*/  LEA R8, R4, UR40, 0x1 ;  /* 0x0000002804087c11 */ /* 0x004fca000f8e08ff */
[----:B------:R1:W-:Y:S04]  /*34e0*/  STL.U16 [R8], R14 ;  /* 0x0000000e08007387 */ /* 0x0003e80000100400 */
[----:B------:R-:W2:Y:S02]  /*34f0*/  LDL.64 R4, [R7+0x4] ;  /* 0x0000040007047983 */ /* 0x000ea40000100a00 */
[----:B--2---:R-:W-:Y:S02]  /*3500*/  LEA R4, R4, UR40, 0x1 ;  /* 0x0000002804047c11 */ /* 0x004fe4000f8e08ff */
[----:B------:R-:W-:-:S03]  /*3510*/  LEA R5, R5, UR40, 0x1 ;  /* 0x0000002805057c11 */ /* 0x000fc6000f8e08ff */
[----:B------:R1:W-:Y:S04]  /*3520*/  STL.U16 [R4], R14 ;  /* 0x0000000e04007387 */ /* 0x0003e80000100400 */
[----:B------:R1:W-:Y:S04]  /*3530*/  STL.U16 [R5], R14 ;  /* 0x0000000e05007387 */ /* 0x0003e80000100400 */
[----:B------:R-:W2:Y:S01]  /*3540*/  LDL R9, [R7+0xc] ;  /* 0x00000c0007097983 */ /* 0x000ea20000100800 */
[C---:B------:R-:W-:Y:S02]  /*3550*/  VIADD R10, R6.reuse, 0x3 ;  /* 0x00000003060a7836 */ /* 0x040fe40000000000 */
[----:B------:R-:W-:-:S03]  /*3560*/  VIADD R6, R6, 0x4 ;  /* 0x0000000406067836 */ /* 0x000fc60000000000 */
[----:B------:R-:W-:Y:S02]  /*3570*/  ISETP.NE.AND P0, PT, R10, R19, PT ;  /* 0x000000130a00720c */ /* 0x000fe40003f05270 */
[----:B--2---:R-:W-:-:S05]  /*3580*/  LEA R9, R9, UR40, 0x1 ;  /* 0x0000002809097c11 */ /* 0x004fca000f8e08ff */
[----:B------:R1:W-:Y:S06]  /*3590*/  STL.U16 [R9], R14 ;  /* 0x0000000e09007387 */ /* 0x0003ec0000100400 */
[----:B------:R-:W-:Y:S05]  /*35a0*/  @P0 BRA `(.L_x_55) ;  /* 0xfffffffc00bc0947 */ /* 0x000fea000383ffff */
[----:B------:R-:W-:Y:S05]  /*35b0*/  BSYNC.RECONVERGENT B4 ;  /* 0x0000000000047941 */ /* 0x000fea0003800200 */
.L_x_54:
[----:B-1----:R-:W-:-:S07]  /*35c0*/  IMAD.MOV.U32 R4, RZ, RZ, R6 ;  /* 0x000000ffff047224 */ /* 0x002fce00078e0006 */
.L_x_53:
[----:B------:R-:W-:Y:S05]  /*35d0*/  BSYNC.RECONVERGENT B3 ;  /* 0x0000000000037941 */ /* 0x000fea0003800200 */
.L_x_52:
[----:B------:R-:W-:Y:S02]  /*35e0*/  ISETP.NE.AND P0, PT, R11, RZ, PT ;  /* 0x000000ff0b00720c */ /* 0x000fe40003f05270 */
[----:B------:R-:W-:-:S11]  /*35f0*/  MOV R18, R3 ;  /* 0x0000000300127202 */ /* 0x000fd60000000f00 */
[----:B------:R-:W-:Y:S05]  /*3600*/  @!P0 BRA `(.L_x_35) ;  /* 0x0000000400f88947 */ /* 0x000fea0003800000 */
[----:B------:R-:W-:-:S05]  /*3610*/  IMAD R4, R4, 0x4, R1 ;  /* 0x0000000404047824 */ /* 0x000fca00078e0201 */
[----:B------:R-:W2:Y:S01]  /*3620*/  LDL R5, [R4] ;  /* 0x0000000004057983 */ /* 0x000ea20000100800 */
[----:B------:R-:W-:Y:S01]  /*3630*/  IMAD.MOV.U32 R6, RZ, RZ, 0xffff ;  /* 0x0000ffffff067424 */ /* 0x000fe200078e00ff */
[----:B------:R-:W-:Y:S01]  /*3640*/  ISETP.NE.AND P0, PT, R11, 0x1, PT ;  /* 0x000000010b00780c */ /* 0x000fe20003f05270 */
[----:B------:R-:W-:Y:S01]  /*3650*/  IMAD.MOV.U32 R18, RZ, RZ, R3 ;  /* 0x000000ffff127224 */ /* 0x000fe200078e0003 */
[----:B--2---:R-:W-:-:S05]  /*3660*/  LEA R5, R5, UR40, 0x1 ;  /* 0x0000002805057c11 */ /* 0x004fca000f8e08ff */
[----:B------:R1:W-:Y:S06]  /*3670*/  STL.U16 [R5], R6 ;  /* 0x0000000605007387 */ /* 0x0003ec0000100400 */
[----:B------:R-:W-:Y:S05]  /*3680*/  @!P0 BRA `(.L_x_35) ;  /* 0x0000000400d88947 */ /* 0x000fea0003800000 */
[----:B-1----:R-:W2:Y:S01]  /*3690*/  LDL R5, [R4+0x4] ;  /* 0x0000040004057983 */ /* 0x002ea20000100800 */
[----:B------:R-:W-:Y:S02]  /*36a0*/  ISETP.NE.AND P0, PT, R11, 0x2, PT ;  /* 0x000000020b00780c */ /* 0x000fe40003f05270 */
[----:B------:R-:W-:Y:S02]  /*36b0*/  MOV R18, R3 ;  /* 0x0000000300127202 */ /* 0x000fe40000000f00 */
[----:B--2---:R-:W-:-:S05]  /*36c0*/  LEA R5, R5, UR40, 0x1 ;  /* 0x0000002805057c11 */ /* 0x004fca000f8e08ff */
[----:B------:R1:W-:Y:S04]  /*36d0*/  STL.U16 [R5], R6 ;  /* 0x0000000605007387 */ /* 0x0003e80000100400 */
[----:B------:R-:W-:Y:S05]  /*36e0*/  @!P0 BRA `(.L_x_35) ;  /* 0x0000000400c08947 */ /* 0x000fea0003800000 */
[----:B------:R-:W1:Y:S01]  /*36f0*/  LDL R4, [R4+0x8] ;  /* 0x0000080004047983 */ /* 0x000e620000100800 */
[----:B------:R-:W-:Y:S01]  /*3700*/  IMAD.MOV.U32 R18, RZ, RZ, R3 ;  /* 0x000000ffff127224 */ /* 0x000fe200078e0003 */
[----:B-1----:R-:W-:-:S05]  /*3710*/  LEA R5, R4, UR40, 0x1 ;  /* 0x0000002804057c11 */ /* 0x002fca000f8e08ff */
[----:B------:R1:W-:Y:S01]  /*3720*/  STL.U16 [R5], R6 ;  /* 0x0000000605007387 */ /* 0x0003e20000100400 */
[----:B------:R-:W-:Y:S05]  /*3730*/  BRA `(.L_x_35) ;  /* 0x0000000400ac7947 */ /* 0x000fea0003800000 */
.L_x_51:
[C---:B------:R-:W-:Y:S01]  /*3740*/  ISETP.NE.AND P0, PT, R14.reuse, 0x3, PT ;  /* 0x000000030e00780c */ /* 0x040fe20003f05270 */
[----:B------:R-:W-:Y:S01]  /*3750*/  BSSY.RECONVERGENT B3, `(.L_x_56) ;  /* 0x0000015000037945 */ /* 0x000fe20003800200 */
[----:B------:R-:W-:Y:S01]  /*3760*/  LOP3.LUT R11, R14, 0x3, RZ, 0xc0, !PT ;  /* 0x000000030e0b7812 */ /* 0x000fe200078ec0ff */
[----:B------:R-:W-:-:S03]  /*3770*/  IMAD.MOV.U32 R8, RZ, RZ, RZ ;  /* 0x000000ffff087224 */ /* 0x000fc600078e00ff */
[----:B------:R-:W-:-:S07]  /*3780*/  ISETP.NE.AND P1, PT, R11, RZ, PT ;  /* 0x000000ff0b00720c */ /* 0x000fce0003f25270 */
[----:B------:R-:W-:Y:S06]  /*3790*/  @!P0 BRA `(.L_x_57) ;  /* 0x0000000000408947 */ /* 0x000fec0003800000 */
[----:B------:R-:W-:Y:S01]  /*37a0*/  LOP3.LUT R8, R14, 0x7ffffffc, RZ, 0xc0, !PT ;  /* 0x7ffffffc0e087812 */ /* 0x000fe200078ec0ff */
[----:B------:R-:W-:-:S07]  /*37b0*/  IMAD.MOV.U32 R9, RZ, RZ, RZ ;  /* 0x000000ffff097224 */ /* 0x000fce00078e00ff */
.L_x_58:
[----:B------:R-:W-:-:S06]  /*37c0*/  LEA R4, R9, R1, 0x2 ;  /* 0x0000000109047211 */ /* 0x000fcc00078e10ff */
[----:B-1----:R-:W2:Y:S01]  /*37d0*/  LDL.128 R4, [R4] ;  /* 0x0000000004047983 */ /* 0x002ea20000100c00 */
[----:B------:R-:W-:Y:S02]  /*37e0*/  IMAD.MOV.U32 R14, RZ, RZ, 0xffff ;  /* 0x0000ffffff0e7424 */ /* 0x000fe400078e00ff */
[----:B------:R-:W-:-:S05]  /*37f0*/  VIADD R9, R9, 0x4 ;  /* 0x0000000409097836 */ /* 0x000fca0000000000 */
[----:B------:R-:W-:Y:S02]  /*3800*/  ISETP.NE.AND P0, PT, R9, R8, PT ;  /* 0x000000080900720c */ /* 0x000fe40003f05270 */
[----:B--2---:R-:W-:Y:S02]  /*3810*/  LEA R10, R4, UR40, 0x1 ;  /* 0x00000028040a7c11 */ /* 0x004fe4000f8e08ff */
[----:B------:R-:W-:Y:S02]  /*3820*/  LEA R5, R5, UR40, 0x1 ;  /* 0x0000002805057c11 */ /* 0x000fe4000f8e08ff */
[----:B------:R-:W-:Y:S01]  /*3830*/  LEA R6, R6, UR40, 0x1 ;  /* 0x0000002806067c11 */ /* 0x000fe2000f8e08ff */
[----:B------:R1:W-:Y:S01]  /*3840*/  STL.U16 [R10], R14 ;  /* 0x0000000e0a007387 */ /* 0x0003e20000100400 */
[----:B------:R-:W-:-:S03]  /*3850*/  LEA R7, R7, UR40, 0x1 ;  /* 0x0000002807077c11 */ /* 0x000fc6000f8e08ff */
[----:B------:R1:W-:Y:S04]  /*3860*/  STL.U16 [R5], R14 ;  /* 0x0000000e05007387 */ /* 0x0003e80000100400 */
[----:B------:R1:W-:Y:S04]  /*3870*/  STL.U16 [R6], R14 ;  /* 0x0000000e06007387 */ /* 0x0003e80000100400 */
[----:B------:R1:W-:Y:S01]  /*3880*/  STL.U16 [R7], R14 ;  /* 0x0000000e07007387 */ /* 0x0003e20000100400 */
[----:B------:R-:W-:Y:S05]  /*3890*/  @P0 BRA `(.L_x_58) ;  /* 0xfffffffc00c80947 */ /* 0x000fea000383ffff */
.L_x_57:
[----:B------:R-:W-:Y:S05]  /*38a0*/  BSYNC.RECONVERGENT B3 ;  /* 0x0000000000037941 */ /* 0x000fea0003800200 */
.L_x_56:
[----:B------:R-:W-:Y:S01]  /*38b0*/  IMAD.MOV.U32 R15, RZ, RZ, RZ ;  /* 0x000000ffff0f7224 */ /* 0x000fe200078e00ff */
[----:B------:R-:W-:Y:S01]  /*38c0*/  MOV R18, R3 ;  /* 0x0000000300127202 */ /* 0x000fe20000000f00 */
[----:B------:R-:W-:Y:S06]  /*38d0*/  @!P1 BRA `(.L_x_35) ;  /* 0x0000000400449947 */ /* 0x000fec0003800000 */
[----:B------:R-:W-:-:S05]  /*38e0*/  IMAD R8, R8, 0x4, R1 ;  /* 0x0000000408087824 */ /* 0x000fca00078e0201 */
[----:B------:R-:W2:Y:S01]  /*38f0*/  LDL R4, [R8] ;  /* 0x0000000008047983 */ /* 0x000ea20000100800 */
[----:B-1----:R-:W-:Y:S01]  /*3900*/  IMAD.MOV.U32 R5, RZ, RZ, 0xffff ;  /* 0x0000ffffff057424 */ /* 0x002fe200078e00ff */
        /* <DEDUP_REMOVED lines=16> */
.L_x_38:
[----:B------:R-:W2:Y:S01]  /*3a10*/  LDL R19, [R1+0x4] ;  /* 0x0000040001137983 */ /* 0x000ea20000100800 */
[----:B------:R-:W-:-:S05]  /*3a20*/  IMAD R9, R17, 0x18, R2 ;  /* 0x0000001811097824 */ /* 0x000fca00078e0202 */
[----:B---3--:R-:W3:Y:S04]  /*3a30*/  LDL.64 R4, [R9+0x8] ;  /* 0x0000080009047983 */ /* 0x008ee80000100a00 */
[----:B------:R-:W4:Y:S01]  /*3a40*/  LDL R11, [R9+0x10] ;  /* 0x00001000090b7983 */ /* 0x000f220000100800 */
[----:B--2---:R-:W-:-:S05]  /*3a50*/  IMAD R8, R19, 0x18, R2 ;  /* 0x0000001813087824 */ /* 0x004fca00078e0202 */
[----:B------:R-:W3:Y:S01]  /*3a60*/  LDL.64 R6, [R8+0x8] ;  /* 0x0000080008067983 */ /* 0x000ee20000100a00 */
[----:B------:R-:W-:Y:S01]  /*3a70*/  BSSY.RELIABLE B3, `(.L_x_59) ;  /* 0x000000a000037945 */ /* 0x000fe20003800100 */
[----:B---3--:R-:W-:-:S04]  /*3a80*/  FADD R4, R6, -R4 ;  /* 0x8000000406047221 */ /* 0x008fc80000000000 */
[----:B------:R-:W-:-:S05]  /*3a90*/  FMUL R4, |R4|, 0.44999998807907104492 ;  /* 0x3ee6666604047820 */ /* 0x000fca0000400200 */
[----:B----4-:R-:W-:Y:S01]  /*3aa0*/  FSETP.GT.AND P0, PT, R11, R4, PT ;  /* 0x000000040b00720b */ /* 0x010fe20003f04000 */
[----:B------:R-:W-:-:S12]  /*3ab0*/  FMUL R6, R4, 0.44444444775581359863 ;  /* 0x3ee38e3904067820 */ /* 0x000fd80000400000 */
[----:B------:R-:W-:Y:S05]  /*3ac0*/  @!P0 BRA `(.L_x_60) ;  /* 0x0000000000108947 */ /* 0x000fea0003800000 */
[----:B------:R-:W2:Y:S02]  /*3ad0*/  LDL R9, [R8+0x10] ;  /* 0x0000100008097983 */ /* 0x000ea40000100800 */
[----:B--2---:R-:W-:-:S13]  /*3ae0*/  FSETP.GT.AND P0, PT, R9, R6, PT ;  /* 0x000000060900720b */ /* 0x004fda0003f04000 */
[----:B------:R-:W-:Y:S05]  /*3af0*/  @P0 BREAK.RELIABLE B3 ;  /* 0x0000000000030942 */ /* 0x000fea0003800100 */
[----:B------:R-:W-:Y:S05]  /*3b00*/  @P0 BRA `(.L_x_61) ;  /* 0x0000000000600947 */ /* 0x000fea0003800000 */
.L_x_60:
[----:B------:R-:W-:Y:S05]  /*3b10*/  BSYNC.RELIABLE B3 ;  /* 0x0000000000037941 */ /* 0x000fea0003800100 */
.L_x_59:
[----:B------:R-:W-:Y:S01]  /*3b20*/  FSETP.GT.AND P0, PT, R11, R6, PT ;  /* 0x000000060b00720b */ /* 0x000fe20003f04000 */
[----:B------:R-:W-:-:S12]  /*3b30*/  BSSY.RELIABLE B3, `(.L_x_62) ;  /* 0x000000e000037945 */ /* 0x000fd80003800100 */
[----:B------:R-:W-:Y:S05]  /*3b40*/  @!P0 BRA `(.L_x_63) ;  /* 0x0000000000108947 */ /* 0x000fea0003800000 */
[----:B------:R-:W2:Y:S02]  /*3b50*/  LDL R9, [R8+0x10] ;  /* 0x0000100008097983 */ /* 0x000ea40000100800 */
[----:B--2---:R-:W-:-:S13]  /*3b60*/  FSETP.GT.AND P0, PT, R9, R4, PT ;  /* 0x000000040900720b */ /* 0x004fda0003f04000 */
[----:B------:R-:W-:Y:S05]  /*3b70*/  @P0 BREAK.RELIABLE B3 ;  /* 0x0000000000030942 */ /* 0x000fea0003800100 */
[----:B------:R-:W-:Y:S05]  /*3b80*/  @P0 BRA `(.L_x_61) ;  /* 0x0000000000400947 */ /* 0x000fea0003800000 */
.L_x_63:
[----:B------:R-:W-:Y:S02]  /*3b90*/  VIADD R4, R24, 0xffffffed ;  /* 0xffffffed18047836 */ /* 0x000fe40000000000 */
[----:B------:R-:W-:Y:S01]  /*3ba0*/  FADD R5, R5, -R7 ;  /* 0x8000000705057221 */ /* 0x000fe20000000000 */
[----:B------:R-:W-:Y:S01]  /*3bb0*/  IMAD.MOV.U32 R15, RZ, RZ, RZ ;  /* 0x000000ffff0f7224 */ /* 0x000fe200078e00ff */
[----:B------:R-:W-:Y:S02]  /*3bc0*/  MOV R18, R3 ;  /* 0x0000000300127202 */ /* 0x000fe40000000f00 */
[----:B------:R-:W-:-:S04]  /*3bd0*/  ISETP.GT.U32.AND P0, PT, R4, 0x5, PT ;  /* 0x000000050400780c */ /* 0x000fc80003f04070 */
[----:B------:R-:W-:-:S13]  /*3be0*/  FSETP.GEU.OR P0, PT, |R5|, 8, P0 ;  /* 0x410000000500780b */ /* 0x000fda000070e600 */
[----:B------:R-:W-:Y:S05]  /*3bf0*/  @P0 BREAK.RELIABLE B3 ;  /* 0x0000000000030942 */ /* 0x000fea0003800100 */
[----:B------:R-:W-:Y:S05]  /*3c00*/  @P0 BRA `(.L_x_35) ;  /* 0x0000000000780947 */ /* 0x000fea0003800000 */
[----:B------:R-:W-:Y:S05]  /*3c10*/  BSYNC.RELIABLE B3 ;  /* 0x0000000000037941 */ /* 0x000fea0003800100 */
.L_x_62:
[----:B------:R-:W-:Y:S01]  /*3c20*/  IMAD.MOV.U32 R5, RZ, RZ, 0xffff ;  /* 0x0000ffffff057424 */ /* 0x000fe200078e00ff */
[----:B------:R-:W-:Y:S01]  /*3c30*/  LEA R4, R17, UR40, 0x1 ;  /* 0x0000002811047c11 */ /* 0x000fe2000f8e08ff */
[----:B------:R-:W-:Y:S01]  /*3c40*/  IMAD.MOV.U32 R18, RZ, RZ, R3 ;  /* 0x000000ffff127224 */ /* 0x000fe200078e0003 */
[----:B------:R-:W-:-:S03]  /*3c50*/  LEA R19, R19, UR40, 0x1 ;  /* 0x0000002813137c11 */ /* 0x000fc6000f8e08ff */
[----:B------:R1:W-:Y:S04]  /*3c60*/  STL.U16 [R4], R5 ;  /* 0x0000000504007387 */ /* 0x0003e80000100400 */
[----:B------:R1:W-:Y:S01]  /*3c70*/  STL.U16 [R19], R5 ;  /* 0x0000000513007387 */ /* 0x0003e20000100400 */
[----:B------:R-:W-:Y:S05]  /*3c80*/  BRA `(.L_x_35) ;  /* 0x0000000000587947 */ /* 0x000fea0003800000 */
.L_x_61:
[----:B------:R-:W-:Y:S01]  /*3c90*/  FSETP.GT.AND P0, PT, R11, R9, PT ;  /* 0x000000090b00720b */ /* 0x000fe20003f04000 */
[----:B------:R-:W-:Y:S02]  /*3ca0*/  IMAD.MOV.U32 R4, RZ, RZ, 0xffff ;  /* 0x0000ffffff047424 */ /* 0x000fe400078e00ff */
[----:B------:R-:W-:-:S10]  /*3cb0*/  IMAD.MOV.U32 R15, RZ, RZ, RZ ;  /* 0x000000ffff0f7224 */ /* 0x000fd400078e00ff */
[----:B------:R-:W-:Y:S02]  /*3cc0*/  @!P0 LEA R19, R19, UR40, 0x1 ;  /* 0x0000002813138c11 */ /* 0x000fe4000f8e08ff */
[----:B------:R-:W-:Y:S02]  /*3cd0*/  @P0 LEA R5, R17, UR40, 0x1 ;  /* 0x0000002811050c11 */ /* 0x000fe4000f8e08ff */
[----:B------:R-:W-:Y:S01]  /*3ce0*/  @!P0 MOV R18, R3 ;  /* 0x0000000300128202 */ /* 0x000fe20000000f00 */
[----:B------:R4:W-:Y:S01]  /*3cf0*/  @!P0 STL.U16 [R19], R4 ;  /* 0x0000000413008387 */ /* 0x0009e20000100400 */
[----:B------:R-:W-:-:S03]  /*3d00*/  @P0 IMAD.MOV.U32 R18, RZ, RZ, R3 ;  /* 0x000000ffff120224 */ /* 0x000fc600078e0003 */
[----:B------:R4:W-:Y:S01]  /*3d10*/  @P0 STL.U16 [R5], R4 ;  /* 0x0000000405000387 */ /* 0x0009e20000100400 */
[----:B------:R-:W-:Y:S05]  /*3d20*/  BRA `(.L_x_35) ;  /* 0x0000000000307947 */ /* 0x000fea0003800000 */
.L_x_37:
[----:B------:R1:W-:Y:S01]  /*3d30*/  STL [R1], R13 ;  /* 0x0000000d01007387 */ /* 0x0003e20000100800 */
[----:B------:R-:W-:Y:S02]  /*3d40*/  HFMA2 R15, -RZ, RZ, 0, 5.9604644775390625e-08 ;  /* 0x00000001ff0f7431 */ /* 0x000fe400000001ff */
[----:B-----5:R-:W-:Y:S02]  /*3d50*/  IMAD.MOV.U32 R18, RZ, RZ, R3 ;  /* 0x000000ffff127224 */ /* 0x020fe400078e0003 */
[----:B------:R-:W-:Y:S01]  /*3d60*/  IMAD.MOV.U32 R17, RZ, RZ, R13 ;  /* 0x000000ffff117224 */ /* 0x000fe200078e000d */
[----:B------:R-:W-:Y:S06]  /*3d70*/  BRA `(.L_x_35) ;  /* 0x00000000001c7947 */ /* 0x000fec0003800000 */
.L_x_36:
[----:B------:R-:W-:Y:S02]  /*3d80*/  IMAD.MOV.U32 R3, RZ, RZ, 0xffff ;  /* 0x0000ffffff037424 */ /* 0x000fe400078e00ff */
[----:B------:R-:W-:-:S03]  /*3d90*/  VIADD R0, R0, 0x1 ;  /* 0x0000000100007836 */ /* 0x000fc60000000000 */
[----:B------:R2:W-:Y:S01]  /*3da0*/  STL.U16 [R4], R3 ;  /* 0x0000000304007387 */ /* 0x0005e20000100400 */
[----:B------:R-:W-:Y:S05]  /*3db0*/  BRA `(.L_x_35) ;  /* 0x00000000000c7947 */ /* 0x000fea0003800000 */
.L_x_31:
[----:B------:R-:W-:Y:S01]  /*3dc0*/  MOV R3, 0xffff ;  /* 0x0000ffff00037802 */ /* 0x000fe20000000f00 */
[----:B------:R-:W-:-:S04]  /*3dd0*/  VIADD R27, R27, 0x1 ;  /* 0x000000011b1b7836 */ /* 0x000fc80000000000 */
[----:B------:R1:W-:Y:S03]  /*3de0*/  STL.U16 [R4], R3 ;  /* 0x0000000304007387 */ /* 0x0003e60000100400 */
.L_x_35:
[----:B------:R-:W-:Y:S05]  /*3df0*/  BSYNC.RECONVERGENT B0 ;  /* 0x0000000000007941 */ /* 0x000fea0003800200 */
.L_x_30:
[----:B-1-3--:R-:W-:-:S05]  /*3e00*/  VIADD R13, R13, 0x1 ;  /* 0x000000010d0d7836 */ /* 0x00afca0000000000 */
[----:B------:R-:W-:-:S13]  /*3e10*/  ISETP.NE.AND P0, PT, R13, R25, PT ;  /* 0x000000190d00720c */ /* 0x000fda0003f05270 */
[----:B------:R-:W-:Y:S05]  /*3e20*/  @P0 BRA `(.L_x_64) ;  /* 0xffffffe0008c0947 */ /* 0x000fea000383ffff */
[----:B------:R-:W-:Y:S05]  /*3e30*/  BSYNC.RECONVERGENT B1 ;  /* 0x0000000000017941 */ /* 0x000fea0003800200 */
.L_x_29:
[----:B------:R-:W-:Y:S05]  /*3e40*/  BRA `(.L_x_27) ;  /* 0x0000000400247947 */ /* 0x000fea0003800000 */
.L_x_28:
[C---:B------:R-:W-:Y:S01]  /*3e50*/  ISETP.GE.U32.AND P0, PT, R25.reuse, 0x4, PT ;  /* 0x000000041900780c */ /* 0x040fe20003f06070 */
[----:B------:R-:W-:Y:S01]  /*3e60*/  BSSY.RECONVERGENT B0, `(.L_x_65) ;  /* 0x0000029000007945 */ /* 0x000fe20003800200 */
[----:B------:R-:W-:Y:S01]  /*3e70*/  LOP3.LUT R9, R25, 0x3, RZ, 0xc0, !PT ;  /* 0x0000000319097812 */ /* 0x000fe200078ec0ff */
[----:B------:R-:W-:Y:S02]  /*3e80*/  HFMA2 R27, -RZ, RZ, 0, 0 ;  /* 0x00000000ff1b7431 */ /* 0x000fe400000001ff */
[----:B------:R-:W-:Y:S01]  /*3e90*/  IMAD.MOV.U32 R3, RZ, RZ, RZ ;  /* 0x000000ffff037224 */ /* 0x000fe200078e00ff */
[----:B------:R-:W-:-:S07]  /*3ea0*/  ISETP.NE.AND P4, PT, R9, RZ, PT ;  /* 0x000000ff0900720c */ /* 0x000fce0003f85270 */
[----:B------:R-:W-:Y:S06]  /*3eb0*/  @!P0 BRA `(.L_x_66) ;  /* 0x00000000008c8947 */ /* 0x000fec0003800000 */
[----:B------:R-:W-:Y:S01]  /*3ec0*/  LOP3.LUT R3, R25, 0x7ffffffc, RZ, 0xc0, !PT ;  /* 0x7ffffffc19037812 */ /* 0x000fe200078ec0ff */
[----:B------:R-:W-:Y:S02]  /*3ed0*/  IMAD.MOV.U32 R0, RZ, RZ, RZ ;  /* 0x000000ffff007224 */ /* 0x000fe400078e00ff */
[----:B------:R-:W-:-:S07]  /*3ee0*/  IMAD.MOV.U32 R27, RZ, RZ, RZ ;  /* 0x000000ffff1b7224 */ /* 0x000fce00078e00ff */
.L_x_67:
[----:B-1----:R-:W-:Y:S01]  /*3ef0*/  IMAD.MOV.U32 R8, RZ, RZ, 0x1 ;  /* 0x00000001ff087424 */ /* 0x002fe200078e00ff */
[C---:B------:R-:W-:Y:S01]  /*3f00*/  LEA R4, R0.reuse, UR40, 0x1 ;  /* 0x0000002800047c11 */ /* 0x040fe2000f8e08ff */
[----:B------:R-:W-:-:S04]  /*3f10*/  IMAD R5, R0, 0x18, R2 ;  /* 0x0000001800057824 */ /* 0x000fc800078e0202 */
[----:B------:R1:W-:Y:S04]  /*3f20*/  STL.U16 [R4], R8 ;  /* 0x0000000804007387 */ /* 0x0003e80000100400 */
[----:B------:R-:W2:Y:S01]  /*3f30*/  LDL R6, [R5+0x14] ;  /* 0x0000140005067983 */ /* 0x000ea20000100800 */
[----:B------:R-:W-:-:S03]  /*3f40*/  MOV R10, 0xffff ;  /* 0x0000ffff000a7802 */ /* 0x000fc60000000f00 */
[----:B------:R1:W-:Y:S01]  /*3f50*/  STL.U16 [R4+0x2], R8 ;  /* 0x0000020804007387 */ /* 0x0003e20000100400 */
[----:B--2---:R-:W2:Y:S02]  /*3f60*/  F2I.TRUNC.NTZ R6, R6 ;  /* 0x0000000600067305 */ /* 0x004ea4000020f100 */
[----:B--2---:R-:W-:-:S13]  /*3f70*/  LOP3.LUT P0, RZ, R6, 0x2, RZ, 0xc0, !PT ;  /* 0x0000000206ff7812 */ /* 0x004fda000780c0ff */
[----:B------:R1:W-:Y:S04]  /*3f80*/  @!P0 STL.U16 [R4], R10 ;  /* 0x0000000a04008387 */ /* 0x0003e80000100400 */
[----:B------:R-:W2:Y:S01]  /*3f90*/  LDL R7, [R5+0x2c] ;  /* 0x00002c0005077983 */ /* 0x000ea20000100800 */
[----:B------:R-:W-:-:S03]  /*3fa0*/  IMAD.MOV.U32 R11, RZ, RZ, 0xffff ;  /* 0x0000ffffff0b7424 */ /* 0x000fc600078e00ff */
[----:B------:R1:W-:Y:S01]  /*3fb0*/  STL.U16 [R4+0x4], R8 ;  /* 0x0000040804007387 */ /* 0x0003e20000100400 */
[----:B--2---:R-:W2:Y:S02]  /*3fc0*/  F2I.TRUNC.NTZ R7, R7 ;  /* 0x0000000700077305 */ /* 0x004ea4000020f100 */
[----:B--2---:R-:W-:-:S13]  /*3fd0*/  LOP3.LUT P1, RZ, R7, 0x2, RZ, 0xc0, !PT ;  /* 0x0000000207ff7812 */ /* 0x004fda000782c0ff */
[----:B------:R1:W-:Y:S04]  /*3fe0*/  @!P1 STL.U16 [R4+0x2], R11 ;  /* 0x0000020b04009387 */ /* 0x0003e80000100400 */
[----:B------:R-:W2:Y:S04]  /*3ff0*/  LDL R6, [R5+0x44] ;  /* 0x0000440005067983 */ /* 0x000ea80000100800 */
[----:B------:R1:W-:Y:S01]  /*4000*/  STL.U16 [R4+0x6], R8 ;  /* 0x0000060804007387 */ /* 0x0003e20000100400 */
[----:B--2---:R-:W2:Y:S02]  /*4010*/  F2I.TRUNC.NTZ R6, R6 ;  /* 0x0000000600067305 */ /* 0x004ea4000020f100 */
[----:B--2---:R-:W-:-:S13]  /*4020*/  LOP3.LUT P2, RZ, R6, 0x2, RZ, 0xc0, !PT ;  /* 0x0000000206ff7812 */ /* 0x004fda000784c0ff */
[----:B------:R1:W-:Y:S04]  /*4030*/  @!P2 STL.U16 [R4+0x4], R10 ;  /* 0x0000040a0400a387 */ /* 0x0003e80000100400 */
[----:B------:R-:W2:Y:S01]  /*4040*/  LDL R7, [R5+0x5c] ;  /* 0x00005c0005077983 */ /* 0x000ea20000100800 */
[----:B------:R-:W-:Y:S02]  /*4050*/  VIADD R0, R0, 0x4 ;  /* 0x0000000400007836 */ /* 0x000fe40000000000 */
[----:B------:R-:W-:-:S03]  /*4060*/  @!P0 VIADD R27, R27, 0x1 ;  /* 0x000000011b1b8836 */ /* 0x000fc60000000000 */
[----:B------:R-:W-:Y:S02]  /*4070*/  ISETP.NE.AND P0, PT, R0, R3, PT ;  /* 0x000000030000720c */ /* 0x000fe40003f05270 */
[----:B------:R-:W-:-:S05]  /*4080*/  @!P1 IADD3 R27, PT, PT, R27, 0x1, RZ ;  /* 0x000000011b1b9810 */ /* 0x000fca0007ffe0ff */
[----:B------:R-:W-:Y:S01]  /*4090*/  @!P2 VIADD R27, R27, 0x1 ;  /* 0x000000011b1ba836 */ /* 0x000fe20000000000 */
[----:B--2---:R-:W2:Y:S02]  /*40a0*/  F2I.TRUNC.NTZ R7, R7 ;  /* 0x0000000700077305 */ /* 0x004ea4000020f100 */
[----:B--2---:R-:W-:-:S13]  /*40b0*/  LOP3.LUT P3, RZ, R7, 0x2, RZ, 0xc0, !PT ;  /* 0x0000000207ff7812 */ /* 0x004fda000786c0ff */
[----:B------:R1:W-:Y:S01]  /*40c0*/  @!P3 STL.U16 [R4+0x6], R11 ;  /* 0x0000060b0400b387 */ /* 0x0003e20000100400 */
[----:B------:R-:W-:Y:S01]  /*40d0*/  @!P3 VIADD R27, R27, 0x1 ;  /* 0x000000011b1bb836 */ /* 0x000fe20000000000 */
[----:B------:R-:W-:Y:S06]  /*40e0*/  @P0 BRA `(.L_x_67) ;  /* 0xfffffffc00800947 */ /* 0x000fec000383ffff */
.L_x_66:
[----:B------:R-:W-:Y:S05]  /*40f0*/  BSYNC.RECONVERGENT B0 ;  /* 0x0000000000007941 */ /* 0x000fea0003800200 */
.L_x_65:
[----:B------:R-:W-:Y:S01]  /*4100*/  IMAD.MOV.U32 R0, RZ, RZ, RZ ;  /* 0x000000ffff007224 */ /* 0x000fe200078e00ff */
[----:B------:R-:W-:Y:S06]  /*4110*/  @!P4 BRA `(.L_x_27) ;  /* 0x000000000070c947 */ /* 0x000fec0003800000 */
[----:B------:R-:W-:Y:S01]  /*4120*/  HFMA2 R6, -RZ, RZ, 0, 5.9604644775390625e-08 ;  /* 0x00000001ff067431 */ /* 0x000fe200000001ff */
[C---:B-1----:R-:W-:Y:S01]  /*4130*/  LEA R4, R3.reuse, UR40, 0x1 ;  /* 0x0000002803047c11 */ /* 0x042fe2000f8e08ff */
[----:B------:R-:W-:-:S04]  /*4140*/  IMAD R3, R3, 0x18, R2 ;  /* 0x0000001803037824 */ /* 0x000fc800078e0202 */
[----:B------:R3:W-:Y:S04]  /*4150*/  STL.U16 [R4], R6 ;  /* 0x0000000604007387 */ /* 0x0007e80000100400 */
[----:B------:R-:W2:Y:S01]  /*4160*/  LDL R5, [R3+0x14] ;  /* 0x0000140003057983 */ /* 0x000ea20000100800 */
[----:B------:R-:W-:Y:S01]  /*4170*/  IMAD.MOV.U32 R7, RZ, RZ, 0xffff ;  /* 0x0000ffffff077424 */ /* 0x000fe200078e00ff */
[----:B------:R-:W-:Y:S01]  /*4180*/  ISETP.NE.AND P1, PT, R9, 0x1, PT ;  /* 0x000000010900780c */ /* 0x000fe20003f25270 */
[----:B--2---:R-:W1:Y:S02]  /*4190*/  F2I.TRUNC.NTZ R5, R5 ;  /* 0x0000000500057305 */ /* 0x004e64000020f100 */
[----:B-1----:R-:W-:-:S13]  /*41a0*/  LOP3.LUT P0, RZ, R5, 0x2, RZ, 0xc0, !PT ;  /* 0x0000000205ff7812 */ /* 0x002fda000780c0ff */
[----:B------:R3:W-:Y:S01]  /*41b0*/  @!P0 STL.U16 [R4], R7 ;  /* 0x0000000704008387 */ /* 0x0007e20000100400 */
[----:B------:R-:W-:Y:S01]  /*41c0*/  @!P0 VIADD R27, R27, 0x1 ;  /* 0x000000011b1b8836 */ /* 0x000fe20000000000 */
[----:B------:R-:W-:Y:S06]  /*41d0*/  @!P1 BRA `(.L_x_27) ;  /* 0x0000000000409947 */ /* 0x000fec0003800000 */
[----:B------:R1:W-:Y:S04]  /*41e0*/  STL.U16 [R4+0x2], R6 ;  /* 0x0000020604007387 */ /* 0x0003e80000100400 */
[----:B------:R-:W2:Y:S01]  /*41f0*/  LDL R5, [R3+0x2c] ;  /* 0x00002c0003057983 */ /* 0x000ea20000100800 */
[----:B---3--:R-:W-:Y:S01]  /*4200*/  IMAD.MOV.U32 R7, RZ, RZ, 0xffff ;  /* 0x0000ffffff077424 */ /* 0x008fe200078e00ff */
[----:B------:R-:W-:Y:S01]  /*4210*/  ISETP.NE.AND P1, PT, R9, 0x2, PT ;  /* 0x000000020900780c */ /* 0x000fe20003f25270 */
[----:B--2---:R-:W2:Y:S02]  /*4220*/  F2I.TRUNC.NTZ R5, R5 ;  /* 0x0000000500057305 */ /* 0x004ea4000020f100 */
[----:B--2---:R-:W-:-:S13]  /*4230*/  LOP3.LUT P0, RZ, R5, 0x2, RZ, 0xc0, !PT ;  /* 0x0000000205ff7812 */ /* 0x004fda000780c0ff */
[----:B------:R1:W-:Y:S01]  /*4240*/  @!P0 STL.U16 [R4+0x2], R7 ;  /* 0x0000020704008387 */ /* 0x0003e20000100400 */
[----:B------:R-:W-:Y:S01]  /*4250*/  @!P0 IADD3 R27, PT, PT, R27, 0x1, RZ ;  /* 0x000000011b1b8810 */ /* 0x000fe20007ffe0ff */
[----:B------:R-:W-:Y:S06]  /*4260*/  @!P1 BRA `(.L_x_27) ;  /* 0x00000000001c9947 */ /* 0x000fec0003800000 */
[----:B------:R2:W-:Y:S04]  /*4270*/  STL.U16 [R4+0x4], R6 ;  /* 0x0000040604007387 */ /* 0x0005e80000100400 */
[----:B------:R-:W3:Y:S02]  /*4280*/  LDL R3, [R3+0x44] ;  /* 0x0000440003037983 */ /* 0x000ee40000100800 */
[----:B---3--:R-:W3:Y:S02]  /*4290*/  F2I.TRUNC.NTZ R5, R3 ;  /* 0x0000000300057305 */ /* 0x008ee4000020f100 */
[----:B---3--:R-:W-:Y:S01]  /*42a0*/  LOP3.LUT P0, RZ, R5, 0x2, RZ, 0xc0, !PT ;  /* 0x0000000205ff7812 */ /* 0x008fe2000780c0ff */
[----:B------:R-:W-:-:S12]  /*42b0*/  IMAD.MOV.U32 R5, RZ, RZ, 0xffff ;  /* 0x0000ffffff057424 */ /* 0x000fd800078e00ff */
[----:B------:R2:W-:Y:S01]  /*42c0*/  @!P0 STL.U16 [R4+0x4], R5 ;  /* 0x0000040504008387 */ /* 0x0005e20000100400 */
[----:B------:R-:W-:-:S07]  /*42d0*/  @!P0 VIADD R27, R27, 0x1 ;  /* 0x000000011b1b8836 */ /* 0x000fce0000000000 */
.L_x_27:
[----:B------:R-:W-:Y:S05]  /*42e0*/  BSYNC.RECONVERGENT B2 ;  /* 0x0000000000027941 */ /* 0x000fea0003800200 */
.L_x_26:
[----:B------:R-:W-:Y:S01]  /*42f0*/  ISETP.GE.AND P0, PT, R25, 0x1, PT ;  /* 0x000000011900780c */ /* 0x000fe20003f06270 */
[----:B------:R-:W-:Y:S01]  /*4300*/  BSSY.RECONVERGENT B0, `(.L_x_68) ;  /* 0x0000086000007945 */ /* 0x000fe20003800200 */
[----:B------:R-:W-:-:S11]  /*4310*/  IMAD.MOV.U32 R26, RZ, RZ, RZ ;  /* 0x000000ffff1a7224 */ /* 0x000fd600078e00ff */
[----:B------:R-:W-:Y:S05]  /*4320*/  @!P0 BRA `(.L_x_69) ;  /* 0x00000008000c8947 */ /* 0x000fea0003800000 */
[C---:B------:R-:W-:Y:S01]  /*4330*/  ISETP.GE.U32.AND P0, PT, R25.reuse, 0x4, PT ;  /* 0x000000041900780c */ /* 0x040fe20003f06070 */
[----:B------:R-:W-:Y:S01]  /*4340*/  BSSY.RECONVERGENT B1, `(.L_x_70) ;  /* 0x000004d000017945 */ /* 0x000fe20003800200 */
[----:B------:R-:W-:Y:S01]  /*4350*/  LOP3.LUT R9, R25, 0x3, RZ, 0xc0, !PT ;  /* 0x0000000319097812 */ /* 0x000fe200078ec0ff */
[----:B--2---:R-:W-:Y:S01]  /*4360*/  IMAD.MOV.U32 R3, RZ, RZ, RZ ;  /* 0x000000ffff037224 */ /* 0x004fe200078e00ff */
[----:B------:R-:W-:-:S09]  /*4370*/  MOV R26, RZ ;  /* 0x000000ff001a7202 */ /* 0x000fd20000000f00 */
[----:B------:R-:W-:Y:S05]  /*4380*/  @!P0 BRA `(.L_x_71) ;  /* 0x0000000400208947 */ /* 0x000fea0003800000 */
[----:B------:R-:W-:Y:S01]  /*4390*/  LOP3.LUT R3, R25, 0x7ffffffc, RZ, 0xc0, !PT ;  /* 0x7ffffffc19037812 */ /* 0x000fe200078ec0ff */
[----:B------:R-:W-:Y:S02]  /*43a0*/  IMAD.MOV.U32 R26, RZ, RZ, RZ ;  /* 0x000000ffff1a7224 */ /* 0x000fe400078e00ff */
[----:B----4-:R-:W-:-:S07]  /*43b0*/  IMAD.MOV.U32 R5, RZ, RZ, RZ ;  /* 0x000000ffff057224 */ /* 0x010fce00078e00ff */
.L_x_80:
[----:B-1234-:R-:W-:-:S05]  /*43c0*/  LEA R6, R5, UR40, 0x1 ;  /* 0x0000002805067c11 */ /* 0x01efca000f8e08ff */
[----:B------:R-:W2:Y:S01]  /*43d0*/  LDL.U16 R4, [R6] ;  /* 0x0000000006047983 */ /* 0x000ea20000100400 */
[----:B------:R-:W-:Y:S01]  /*43e0*/  BSSY.RECONVERGENT B2, `(.L_x_72) ;  /* 0x000000f000027945 */ /* 0x000fe20003800200 */
[----:B------:R-:W-:Y:S01]  /*43f0*/  IMAD R7, R5, 0x18, R2 ;  /* 0x0000001805077824 */ /* 0x000fe200078e0202 */
[----:B--2---:R-:W-:-:S04]  /*4400*/  PRMT R4, R4, 0x9910, RZ ;  /* 0x0000991004047816 */ /* 0x004fc800000000ff */
[----:B------:R-:W-:-:S13]  /*4410*/  ISETP.GE.AND P0, PT, R4, 0x1, PT ;  /* 0x000000010400780c */ /* 0x000fda0003f06270 */
[----:B------:R-:W-:Y:S05]  /*4420*/  @!P0 BRA `(.L_x_73) ;  /* 0x0000000000288947 */ /* 0x000fea0003800000 */
[----:B------:R-:W2:Y:S02]  /*4430*/  LDL R4, [R7] ;  /* 0x0000000007047983 */ /* 0x000ea40000100800 */
[----:B--2---:R-:W1:Y:S02]  /*4440*/  F2I.TRUNC.NTZ R4, R4 ;  /* 0x0000000400047305 */ /* 0x004e64000020f100 */
[----:B-1----:R-:W-:-:S05]  /*4450*/  IADD3 R11, PT, PT, R1, R4, RZ ;  /* 0x00000004010b7210 */ /* 0x002fca0007ffe0ff */
[----:B------:R-:W2:Y:S01]  /*4460*/  LDL.U8 R8, [R11+0x190] ;  /* 0x000190000b087983 */ /* 0x000ea20000100000 */
[----:B------:R-:W-:Y:S01]  /*4470*/  IMAD.MOV.U32 R10, RZ, RZ, 0xffff ;  /* 0x0000ffffff0a7424 */ /* 0x000fe200078e00ff */
[----:B--2---:R-:W-:Y:S01]  /*4480*/  ISETP.NE.AND P0, PT, R8, RZ, PT ;  /* 0x000000ff0800720c */ /* 0x004fe20003f05270 */
[----:B------:R-:W-:-:S12]  /*4490*/  IMAD.MOV.U32 R8, RZ, RZ, 0x1 ;  /* 0x00000001ff087424 */ /* 0x000fd800078e00ff */
[----:B------:R1:W-:Y:S01]  /*44a0*/  @P0 STL.U16 [R6], R10 ;  /* 0x0000000a06000387 */ /* 0x0003e20000100400 */
[----:B------:R-:W-:-:S03]  /*44b0*/  @!P0 VIADD R26, R26, 0x1 ;  /* 0x000000011a1a8836 */ /* 0x000fc60000000000 */
[----:B------:R1:W-:Y:S04]  /*44c0*/  @!P0 STL.U8 [R11+0x190], R8 ;  /* 0x000190080b008387 */ /* 0x0003e80000100000 */
.L_x_73:
[----:B------:R-:W-:Y:S05]  /*44d0*/  BSYNC.RECONVERGENT B2 ;  /* 0x0000000000027941 */ /* 0x000fea0003800200 */
.L_x_72:
[----:B------:R-:W2:Y:S01]  /*44e0*/  LDL.U16 R4, [R6+0x2] ;  /* 0x0000020006047983 */ /* 0x000ea20000100400 */
[----:B------:R-:W-:Y:S01]  /*44f0*/  BSSY.RECONVERGENT B2, `(.L_x_74) ;  /* 0x000000e000027945 */ /* 0x000fe20003800200 */
[----:B--2---:R-:W-:-:S04]  /*4500*/  PRMT R4, R4, 0x9910, RZ ;  /* 0x0000991004047816 */ /* 0x004fc800000000ff */
[----:B------:R-:W-:-:S13]  /*4510*/  ISETP.GE.AND P0, PT, R4, 0x1, PT ;  /* 0x000000010400780c */ /* 0x000fda0003f06270 */
[----:B------:R-:W-:Y:S05]  /*4520*/  @!P0 BRA `(.L_x_75) ;  /* 0x0000000000288947 */ /* 0x000fea0003800000 */
[----:B------:R-:W2:Y:S02]  /*4530*/  LDL R4, [R7+0x18] ;  /* 0x0000180007047983 */ /* 0x000ea40000100800 */
[----:B--2---:R-:W1:Y:S02]  /*4540*/  F2I.TRUNC.NTZ R4, R4 ;  /* 0x0000000400047305 */ /* 0x004e64000020f100 */
[----:B-1----:R-:W-:-:S05]  /*4550*/  IADD3 R10, PT, PT, R1, R4, RZ ;  /* 0x00000004010a7210 */ /* 0x002fca0007ffe0ff */
[----:B------:R-:W2:Y:S01]  /*4560*/  LDL.U8 R8, [R10+0x190] ;  /* 0x000190000a087983 */ /* 0x000ea20000100000 */
[----:B------:R-:W-:Y:S01]  /*4570*/  IMAD.MOV.U32 R11, RZ, RZ, 0x1 ;  /* 0x00000001ff0b7424 */ /* 0x000fe200078e00ff */
[----:B--2---:R-:W-:Y:S01]  /*4580*/  ISETP.NE.AND P0, PT, R8, RZ, PT ;  /* 0x000000ff0800720c */ /* 0x004fe20003f05270 */
[----:B------:R-:W-:-:S12]  /*4590*/  IMAD.MOV.U32 R8, RZ, RZ, 0xffff ;  /* 0x0000ffffff087424 */ /* 0x000fd800078e00ff */
[----:B------:R2:W-:Y:S01]  /*45a0*/  @P0 STL.U16 [R6+0x2], R8 ;  /* 0x0000020806000387 */ /* 0x0005e20000100400 */
[----:B------:R-:W-:-:S03]  /*45b0*/  @!P0 VIADD R26, R26, 0x1 ;  /* 0x000000011a1a8836 */ /* 0x000fc60000000000 */
[----:B------:R2:W-:Y:S04]  /*45c0*/  @!P0 STL.U8 [R10+0x190], R11 ;  /* 0x0001900b0a008387 */ /* 0x0005e80000100000 */
.L_x_75:
[----:B------:R-:W-:Y:S05]  /*45d0*/  BSYNC.RECONVERGENT B2 ;  /* 0x0000000000027941 */ /* 0x000fea0003800200 */
.L_x_74:
[----:B------:R-:W3:Y:S01]  /*45e0*/  LDL.U16 R4, [R6+0x4] ;  /* 0x0000040006047983 */ /* 0x000ee20000100400 */
[----:B------:R-:W-:Y:S01]  /*45f0*/  BSSY.RECONVERGENT B2, `(.L_x_76) ;  /* 0x000000e000027945 */ /* 0x000fe20003800200 */
[----:B---3--:R-:W-:-:S04]  /*4600*/  PRMT R4, R4, 0x9910, RZ ;  /* 0x0000991004047816 */ /* 0x008fc800000000ff */
[----:B------:R-:W-:-:S13]  /*4610*/  ISETP.GE.AND P0, PT, R4, 0x1, PT ;  /* 0x000000010400780c */ /* 0x000fda0003f06270 */
[----:B------:R-:W-:Y:S05]  /*4620*/  @!P0 BRA `(.L_x_77) ;  /* 0x0000000000288947 */ /* 0x000fea0003800000 */
[----:B------:R-:W3:Y:S02]  /*4630*/  LDL R4, [R7+0x30] ;  /* 0x0000300007047983 */ /* 0x000ee40000100800 */
[----:B---3--:R-:W1:Y:S02]  /*4640*/  F2I.TRUNC.NTZ R4, R4 ;  /* 0x0000000400047305 */ /* 0x008e64000020f100 */
[----:B-12---:R-:W-:-:S05]  /*4650*/  IADD3 R10, PT, PT, R1, R4, RZ ;  /* 0x00000004010a7210 */ /* 0x006fca0007ffe0ff */
[----:B------:R-:W2:Y:S01]  /*4660*/  LDL.U8 R8, [R10+0x190] ;  /* 0x000190000a087983 */ /* 0x000ea20000100000 */
[----:B------:R-:W-:Y:S01]  /*4670*/  IMAD.MOV.U32 R11, RZ, RZ, 0x1 ;  /* 0x00000001ff0b7424 */ /* 0x000fe200078e00ff */
[----:B--2---:R-:W-:Y:S01]  /*4680*/  ISETP.NE.AND P0, PT, R8, RZ, PT ;  /* 0x000000ff0800720c */ /* 0x004fe20003f05270 */
[----:B------:R-:W-:-:S12]  /*4690*/  IMAD.MOV.U32 R8, RZ, RZ, 0xffff ;  /* 0x0000ffffff087424 */ /* 0x000fd800078e00ff */
[----:B------:R3:W-:Y:S01]  /*46a0*/  @P0 STL.U16 [R6+0x4], R8 ;  /* 0x0000040806000387 */ /* 0x0007e20000100400 */
[----:B------:R-:W-:-:S03]  /*46b0*/  @!P0 VIADD R26, R26, 0x1 ;  /* 0x000000011a1a8836 */ /* 0x000fc60000000000 */
[----:B------:R3:W-:Y:S04]  /*46c0*/  @!P0 STL.U8 [R10+0x190], R11 ;  /* 0x0001900b0a008387 */ /* 0x0007e80000100000 */
.L_x_77:
[----:B------:R-:W-:Y:S05]  /*46d0*/  BSYNC.RECONVERGENT B2 ;  /* 0x0000000000027941 */ /* 0x000fea0003800200 */
.L_x_76:
[----:B------:R-:W4:Y:S01]  /*46e0*/  LDL.U16 R4, [R6+0x6] ;  /* 0x0000060006047983 */ /* 0x000f220000100400 */
[----:B------:R-:W-:Y:S01]  /*46f0*/  IADD3 R5, PT, PT, R5, 0x4, RZ ;  /* 0x0000000405057810 */ /* 0x000fe20007ffe0ff */
[----:B------:R-:W-:Y:S03]  /*4700*/  BSSY.RECONVERGENT B2, `(.L_x_78) ;  /* 0x000000f000027945 */ /* 0x000fe60003800200 */
[----:B------:R-:W-:Y:S02]  /*4710*/  ISETP.NE.AND P1, PT, R5, R3, PT ;  /* 0x000000030500720c */ /* 0x000fe40003f25270 */
[----:B----4-:R-:W-:-:S04]  /*4720*/  PRMT R4, R4, 0x9910, RZ ;  /* 0x0000991004047816 */ /* 0x010fc800000000ff */
[----:B------:R-:W-:-:S13]  /*4730*/  ISETP.GE.AND P0, PT, R4, 0x1, PT ;  /* 0x000000010400780c */ /* 0x000fda0003f06270 */
[----:B------:R-:W-:Y:S05]  /*4740*/  @!P0 BRA `(.L_x_79) ;  /* 0x0000000000288947 */ /* 0x000fea0003800000 */
[----:B------:R-:W4:Y:S02]  /*4750*/  LDL R4, [R7+0x48] ;  /* 0x0000480007047983 */ /* 0x000f240000100800 */
[----:B----4-:R-:W1:Y:S02]  /*4760*/  F2I.TRUNC.NTZ R4, R4 ;  /* 0x0000000400047305 */ /* 0x010e64000020f100 */
[----:B-123--:R-:W-:-:S05]  /*4770*/  IMAD.IADD R10, R1, 0x1, R4 ;  /* 0x00000001010a7824 */ /* 0x00efca00078e0204 */
[----:B------:R-:W2:Y:S01]  /*4780*/  LDL.U8 R8, [R10+0x190] ;  /* 0x000190000a087983 */ /* 0x000ea20000100000 */
[----:B------:R-:W-:Y:S01]  /*4790*/  IMAD.MOV.U32 R11, RZ, RZ, 0x1 ;  /* 0x00000001ff0b7424 */ /* 0x000fe200078e00ff */
[----:B--2---:R-:W-:Y:S01]  /*47a0*/  ISETP.NE.AND P0, PT, R8, RZ, PT ;  /* 0x000000ff0800720c */ /* 0x004fe20003f05270 */
[----:B------:R-:W-:-:S12]  /*47b0*/  IMAD.MOV.U32 R8, RZ, RZ, 0xffff ;  /* 0x0000ffffff087424 */ /* 0x000fd800078e00ff */
[----:B------:R4:W-:Y:S01]  /*47c0*/  @P0 STL.U16 [R6+0x6], R8 ;  /* 0x0000060806000387 */ /* 0x0009e20000100400 */
[----:B------:R-:W-:-:S03]  /*47d0*/  @!P0 IADD3 R26, PT, PT, R26, 0x1, RZ ;  /* 0x000000011a1a8810 */ /* 0x000fc60007ffe0ff */
[----:B------:R4:W-:Y:S04]  /*47e0*/  @!P0 STL.U8 [R10+0x190], R11 ;  /* 0x0001900b0a008387 */ /* 0x0009e80000100000 */
.L_x_79:
[----:B------:R-:W-:Y:S05]  /*47f0*/  BSYNC.RECONVERGENT B2 ;  /* 0x0000000000027941 */ /* 0x000fea0003800200 */
.L_x_78:
[----:B------:R-:W-:Y:S05]  /*4800*/  @P1 BRA `(.L_x_80) ;  /* 0xfffffff800ec1947 */ /* 0x000fea000383ffff */
.L_x_71:
[----:B------:R-:W-:Y:S05]  /*4810*/  BSYNC.RECONVERGENT B1 ;  /* 0x0000000000017941 */ /* 0x000fea0003800200 */
.L_x_70:
[----:B------:R-:W-:-:S13]  /*4820*/  ISETP.NE.AND P0, PT, R9, RZ, PT ;  /* 0x000000ff0900720c */ /* 0x000fda0003f05270 */
[----:B------:R-:W-:Y:S05]  /*4830*/  @!P0 BRA `(.L_x_69) ;  /* 0x0000000000c88947 */ /* 0x000fea0003800000 */
[----:B----4-:R-:W-:-:S05]  /*4840*/  LEA R5, R3, UR40, 0x1 ;  /* 0x0000002803057c11 */ /* 0x010fca000f8e08ff */
[----:B-1-3--:R-:W3:Y:S01]  /*4850*/  LDL.U16 R4, [R5] ;  /* 0x0000000005047983 */ /* 0x00aee20000100400 */
[----:B------:R-:W-:Y:S01]  /*4860*/  BSSY.RECONVERGENT B1, `(.L_x_81) ;  /* 0x0000010000017945 */ /* 0x000fe20003800200 */
[----:B------:R-:W-:Y:S01]  /*4870*/  ISETP.NE.AND P1, PT, R9, 0x1, PT ;  /* 0x000000010900780c */ /* 0x000fe20003f25270 */
[----:B------:R-:W-:Y:S01]  /*4880*/  IMAD R3, R3, 0x18, R2 ;  /* 0x0000001803037824 */ /* 0x000fe200078e0202 */
[----:B---3--:R-:W-:-:S04]  /*4890*/  PRMT R4, R4, 0x9910, RZ ;  /* 0x0000991004047816 */ /* 0x008fc800000000ff */
[----:B------:R-:W-:-:S13]  /*48a0*/  ISETP.GE.AND P0, PT, R4, 0x1, PT ;  /* 0x000000010400780c */ /* 0x000fda0003f06270 */
[----:B------:R-:W-:Y:S05]  /*48b0*/  @!P0 BRA `(.L_x_82) ;  /* 0x0000000000288947 */ /* 0x000fea0003800000 */
[----:B------:R-:W3:Y:S02]  /*48c0*/  LDL R4, [R3] ;  /* 0x0000000003047983 */ /* 0x000ee40000100800 */
[----:B---3--:R-:W1:Y:S02]  /*48d0*/  F2I.TRUNC.NTZ R4, R4 ;  /* 0x0000000400047305 */ /* 0x008e64000020f100 */
[----:B-1----:R-:W-:-:S05]  /*48e0*/  IMAD.IADD R7, R1, 0x1, R4 ;  /* 0x0000000101077824 */ /* 0x002fca00078e0204 */
[----:B--2---:R-:W2:Y:S01]  /*48f0*/  LDL.U8 R6, [R7+0x190] ;  /* 0x0001900007067983 */ /* 0x004ea20000100000 */
[----:B------:R-:W-:Y:S01]  /*4900*/  IMAD.MOV.U32 R8, RZ, RZ, 0x1 ;  /* 0x00000001ff087424 */ /* 0x000fe200078e00ff */
[----:B--2---:R-:W-:Y:S01]  /*4910*/  ISETP.NE.AND P0, PT, R6, RZ, PT ;  /* 0x000000ff0600720c */ /* 0x004fe20003f05270 */
[----:B------:R-:W-:-:S12]  /*4920*/  IMAD.MOV.U32 R6, RZ, RZ, 0xffff ;  /* 0x0000ffffff067424 */ /* 0x000fd800078e00ff */
[----:B------:R1:W-:Y:S01]  /*4930*/  @P0 STL.U16 [R5], R6 ;  /* 0x0000000605000387 */ /* 0x0003e20000100400 */
[----:B------:R-:W-:-:S03]  /*4940*/  @!P0 IADD3 R26, PT, PT, R26, 0x1, RZ ;  /* 0x000000011a1a8810 */ /* 0x000fc60007ffe0ff */
[----:B------:R1:W-:Y:S04]  /*4950*/  @!P0 STL.U8 [R7+0x190], R8 ;  /* 0x0001900807008387 */ /* 0x0003e80000100000 */
.L_x_82:
[----:B------:R-:W-:Y:S05]  /*4960*/  BSYNC.RECONVERGENT B1 ;  /* 0x0000000000017941 */ /* 0x000fea0003800200 */
.L_x_81:
[----:B------:R-:W-:Y:S05]  /*4970*/  @!P1 BRA `(.L_x_69) ;  /* 0x0000000000789947 */ /* 0x000fea0003800000 */
[----:B------:R-:W3:Y:S01]  /*4980*/  LDL.U16 R4, [R5+0x2] ;  /* 0x0000020005047983 */ /* 0x000ee20000100400 */
[----:B------:R-:W-:Y:S01]  /*4990*/  BSSY.RECONVERGENT B1, `(.L_x_83) ;  /* 0x000000f000017945 */ /* 0x000fe20003800200 */
[----:B------:R-:W-:Y:S02]  /*49a0*/  ISETP.NE.AND P1, PT, R9, 0x2, PT ;  /* 0x000000020900780c */ /* 0x000fe40003f25270 */
[----:B---3--:R-:W-:-:S04]  /*49b0*/  PRMT R4, R4, 0x9910, RZ ;  /* 0x0000991004047816 */ /* 0x008fc800000000ff */
[----:B------:R-:W-:-:S13]  /*49c0*/  ISETP.GE.AND P0, PT, R4, 0x1, PT ;  /* 0x000000010400780c */ /* 0x000fda0003f06270 */
[----:B------:R-:W-:Y:S05]  /*49d0*/  @!P0 BRA `(.L_x_84) ;  /* 0x0000000000288947 */ /* 0x000fea0003800000 */
[----:B------:R-:W3:Y:S02]  /*49e0*/  LDL R4, [R3+0x18] ;  /* 0x0000180003047983 */ /* 0x000ee40000100800 */
[----:B---3--:R-:W1:Y:S02]  /*49f0*/  F2I.TRUNC.NTZ R4, R4 ;  /* 0x0000000400047305 */ /* 0x008e64000020f100 */
[----:B-1----:R-:W-:-:S05]  /*4a00*/  IMAD.IADD R7, R1, 0x1, R4 ;  /* 0x0000000101077824 */ /* 0x002fca00078e0204 */
[----:B--2---:R-:W2:Y:S01]  /*4a10*/  LDL.U8 R6, [R7+0x190] ;  /* 0x0001900007067983 */ /* 0x004ea20000100000 */
[----:B------:R-:W-:Y:S01]  /*4a20*/  IMAD.MOV.U32 R8, RZ, RZ, 0x1 ;  /* 0x00000001ff087424 */ /* 0x000fe200078e00ff */
[----:B--2---:R-:W-:Y:S01]  /*4a30*/  ISETP.NE.AND P0, PT, R6, RZ, PT ;  /* 0x000000ff0600720c */ /* 0x004fe20003f05270 */
[----:B------:R-:W-:-:S12]  /*4a40*/  IMAD.MOV.U32 R6, RZ, RZ, 0xffff ;  /* 0x0000ffffff067424 */ /* 0x000fd800078e00ff */
[----:B------:R3:W-:Y:S01]  /*4a50*/  @P0 STL.U16 [R5+0x2], R6 ;  /* 0x0000020605000387 */ /* 0x0007e20000100400 */
[----:B------:R-:W-:-:S03]  /*4a60*/  @!P0 IADD3 R26, PT, PT, R26, 0x1, RZ ;  /* 0x000000011a1a8810 */ /* 0x000fc60007ffe0ff */
[----:B------:R3:W-:Y:S04]  /*4a70*/  @!P0 STL.U8 [R7+0x190], R8 ;  /* 0x0001900807008387 */ /* 0x0007e80000100000 */
.L_x_84:
[----:B------:R-:W-:Y:S05]  /*4a80*/  BSYNC.RECONVERGENT B1 ;  /* 0x0000000000017941 */ /* 0x000fea0003800200 */
.L_x_83:
[----:B------:R-:W-:Y:S05]  /*4a90*/  @!P1 BRA `(.L_x_69) ;  /* 0x0000000000309947 */ /* 0x000fea0003800000 */
[----:B------:R-:W4:Y:S02]  /*4aa0*/  LDL.U16 R4, [R5+0x4] ;  /* 0x0000040005047983 */ /* 0x000f240000100400 */
[----:B----4-:R-:W-:-:S04]  /*4ab0*/  PRMT R4, R4, 0x9910, RZ ;  /* 0x0000991004047816 */ /* 0x010fc800000000ff */
[----:B------:R-:W-:-:S13]  /*4ac0*/  ISETP.GE.AND P0, PT, R4, 0x1, PT ;  /* 0x000000010400780c */ /* 0x000fda0003f06270 */
[----:B------:R-:W-:Y:S05]  /*4ad0*/  @!P0 BRA `(.L_x_69) ;  /* 0x0000000000208947 */ /* 0x000fea0003800000 */
[----:B------:R-:W4:Y:S02]  /*4ae0*/  LDL R4, [R3+0x30] ;  /* 0x0000300003047983 */ /* 0x000f240000100800 */
[----:B----4-:R-:W1:Y:S02]  /*4af0*/  F2I.TRUNC.NTZ R4, R4 ;  /* 0x0000000400047305 */ /* 0x010e64000020f100 */
[----:B-123--:R-:W-:-:S06]  /*4b00*/  IMAD.IADD R6, R1, 0x1, R4 ;  /* 0x0000000101067824 */ /* 0x00efcc00078e0204 */
[----:B------:R-:W2:Y:S01]  /*4b10*/  LDL.U8 R6, [R6+0x190] ;  /* 0x0001900006067983 */ /* 0x000ea20000100000 */
[----:B------:R-:W-:Y:S01]  /*4b20*/  IMAD.MOV.U32 R7, RZ, RZ, 0xffff ;  /* 0x0000ffffff077424 */ /* 0x000fe200078e00ff */
[----:B--2---:R-:W-:-:S13]  /*4b30*/  ISETP.NE.AND P0, PT, R6, RZ, PT ;  /* 0x000000ff0600720c */ /* 0x004fda0003f05270 */
[----:B------:R1:W-:Y:S01]  /*4b40*/  @P0 STL.U16 [R5+0x4], R7 ;  /* 0x0000040705000387 */ /* 0x0003e20000100400 */
[----:B------:R-:W-:-:S07]  /*4b50*/  @!P0 VIADD R26, R26, 0x1 ;  /* 0x000000011a1a8836 */ /* 0x000fce0000000000 */
.L_x_69:
[----:B------:R-:W-:Y:S05]  /*4b60*/  BSYNC.RECONVERGENT B0 ;  /* 0x0000000000007941 */ /* 0x000fea0003800200 */
.L_x_68:
[----:B--2---:R-:W2:Y:S01]  /*4b70*/  S2R R3, SR_TID.X ;  /* 0x0000000000037919 */ /* 0x004ea20000002100 */
[----:B------:R-:W-:Y:S01]  /*4b80*/  BSSY.RECONVERGENT B7, `(.L_x_85) ;  /* 0x0000010000077945 */ /* 0x000fe20003800200 */
[----:B--2---:R-:W-:-:S13]  /*4b90*/  ISETP.NE.AND P0, PT, R3, RZ, PT ;  /* 0x000000ff0300720c */ /* 0x004fda0003f05270 */
[----:B------:R-:W-:Y:S05]  /*4ba0*/  @P0 BRA `(.L_x_86) ;  /* 0x0000000000340947 */ /* 0x000fea0003800000 */
[----:B------:R-:W-:Y:S01]  /*4bb0*/  MOV R3, 0x0 ;  /* 0x0000000000037802 */ /* 0x000fe20000000f00 */
[----:B------:R2:W-:Y:S01]  /*4bc0*/  STL.128 [R1+0x260], R24 ;  /* 0x0002601801007387 */ /* 0x0005e20000100c00 */
[----:B------:R-:W5:Y:S02]  /*4bd0*/  LDCU.64 UR6, c[0x4][0x10] ;  /* 0x01000200ff0677ac */ /* 0x000f640008000a00 */
[----:B-1-34-:R2:W1:Y:S01]  /*4be0*/  LDC.64 R8, c[0x4][R3] ;  /* 0x0100000003087b82 */ /* 0x01a4620000000a00 */
[----:B------:R2:W-:Y:S01]  /*4bf0*/  STL [R1+0x270], R0 ;  /* 0x0002700001007387 */ /* 0x0005e20000100800 */
[----:B------:R-:W-:-:S04]  /*4c00*/  UIADD3 UR4, UP0, UPT, UR38, 0x260, URZ ;  /* 0x0000026026047890 */ /* 0x000fc8000ff1e0ff */
[----:B------:R-:W-:Y:S02]  /*4c10*/  UIADD3.X UR5, UPT, UPT, URZ, UR39, URZ, UP0, !UPT ;  /* 0x00000027ff057290 */ /* 0x000fe400087fe4ff */
[----:B------:R-:W-:-:S04]  /*4c20*/  IMAD.U32 R6, RZ, RZ, UR4 ;  /* 0x00000004ff067e24 */ /* 0x000fc8000f8e00ff */
[----:B------:R-:W-:Y:S01]  /*4c30*/  IMAD.U32 R7, RZ, RZ, UR5 ;  /* 0x00000005ff077e24 */ /* 0x000fe2000f8e00ff */
[----:B-----5:R-:W-:Y:S01]  /*4c40*/  MOV R4, UR6 ;  /* 0x0000000600047c02 */ /* 0x020fe20008000f00 */
[----:B--2---:R-:W-:-:S07]  /*4c50*/  IMAD.U32 R5, RZ, RZ, UR7 ;  /* 0x00000007ff057e24 */ /* 0x004fce000f8e00ff */
[----:B------:R-:W-:-:S07]  /*4c60*/  LEPC R20, `(.L_x_86) ;  /* 0x000000001014794e */ /* 0x000fce0000000000 */
[----:B01----:R-:W-:Y:S05]  /*4c70*/  CALL.ABS.NOINC R8 ;  /* 0x0000000008007343 */ /* 0x003fea0003c00000 */
.L_x_86:
[----:B------:R-:W-:Y:S05]  /*4c80*/  BSYNC.RECONVERGENT B7 ;  /* 0x0000000000077941 */ /* 0x000fea0003800200 */
.L_x_85:
[----:B------:R-:W-:-:S13]  /*4c90*/  ISETP.GE.AND P0, PT, R25, 0x1, PT ;  /* 0x000000011900780c */ /* 0x000fda0003f06270 */
[----:B------:R-:W-:Y:S05]  /*4ca0*/  @!P0 BRA `(.L_x_19) ;  /* 0x00000004003c8947 */ /* 0x000fea0003800000 */
[C---:B------:R-:W-:Y:S01]  /*4cb0*/  ISETP.GE.U32.AND P0, PT, R25.reuse, 0x4, PT ;  /* 0x000000041900780c */ /* 0x040fe20003f06070 */
[----:B------:R-:W-:Y:S01]  /*4cc0*/  BSSY.RECONVERGENT B0, `(.L_x_87) ;  /* 0x0000029000007945 */ /* 0x000fe20003800200 */
[----:B------:R-:W-:Y:S01]  /*4cd0*/  HFMA2 R0, -RZ, RZ, 0, 0 ;  /* 0x00000000ff007431 */ /* 0x000fe200000001ff */
[----:B------:R-:W-:-:S10]  /*4ce0*/  LOP3.LUT R9, R25, 0x3, RZ, 0xc0, !PT ;  /* 0x0000000319097812 */ /* 0x000fd400078ec0ff */
[----:B------:R-:W-:Y:S05]  /*4cf0*/  @!P0 BRA `(.L_x_88) ;  /* 0x0000000000948947 */ /* 0x000fea0003800000 */
[----:B------:R-:W-:Y:S01]  /*4d00*/  LOP3.LUT R0, R25, 0x7ffffffc, RZ, 0xc0, !PT ;  /* 0x7ffffffc19007812 */ /* 0x000fe200078ec0ff */
[----:B------:R-:W-:-:S07]  /*4d10*/  IMAD.MOV.U32 R3, RZ, RZ, RZ ;  /* 0x000000ffff037224 */ /* 0x000fce00078e00ff */
.L_x_91:
[----:B-1-34-:R-:W-:-:S05]  /*4d20*/  LEA R4, R3, UR40, 0x1 ;  /* 0x0000002803047c11 */ /* 0x01afca000f8e08ff */
[----:B------:R-:W2:Y:S02]  /*4d30*/  LDL.U16 R5, [R4] ;  /* 0x0000000004057983 */ /* 0x000ea40000100400 */
[----:B--2---:R-:W-:-:S04]  /*4d40*/  PRMT R5, R5, 0x9910, RZ ;  /* 0x0000991005057816 */ /* 0x004fc800000000ff */
[----:B------:R-:W-:Y:S02]  /*4d50*/  ISETP.GT.AND P0, PT, R5, RZ, PT ;  /* 0x000000ff0500720c */ /* 0x000fe40003f04270 */
[----:B------:R-:W-:-:S11]  /*4d60*/  LEA R5, R3, UR43, 0x2 ;  /* 0x0000002b03057c11 */ /* 0x000fd6000f8e10ff */
[----:B------:R-:W2:Y:S01]  /*4d70*/  @!P0 LDL R6, [R5] ;  /* 0x0000000005068983 */ /* 0x000ea20000100800 */
[----:B------:R-:W-:Y:S01]  /*4d80*/  IMAD.MOV.U32 R10, RZ, RZ, 0xffff ;  /* 0x0000ffffff0a7424 */ /* 0x000fe200078e00ff */
[----:B--2---:R-:W-:-:S05]  /*4d90*/  @!P0 LEA R6, R6, UR42, 0x1 ;  /* 0x0000002a06068c11 */ /* 0x004fca000f8e08ff */
[----:B------:R1:W-:Y:S04]  /*4da0*/  @!P0 STL.U16 [R6], R10 ;  /* 0x0000000a06008387 */ /* 0x0003e80000100400 */
[----:B------:R-:W2:Y:S02]  /*4db0*/  LDL.U16 R7, [R4+0x2] ;  /* 0x0000020004077983 */ /* 0x000ea40000100400 */
[----:B--2---:R-:W-:-:S04]  /*4dc0*/  PRMT R7, R7, 0x9910, RZ ;  /* 0x0000991007077816 */ /* 0x004fc800000000ff */
[----:B------:R-:W-:-:S13]  /*4dd0*/  ISETP.GT.AND P0, PT, R7, RZ, PT ;  /* 0x000000ff0700720c */ /* 0x000fda0003f04270 */
[----:B------:R-:W2:Y:S01]  /*4de0*/  @!P0 LDL R7, [R5+0x4] ;  /* 0x0000040005078983 */ /* 0x000ea20000100800 */
[----:B------:R-:W-:Y:S01]  /*4df0*/  IMAD.MOV.U32 R11, RZ, RZ, 0xffff ;  /* 0x0000ffffff0b7424 */ /* 0x000fe200078e00ff */
[----:B--2---:R-:W-:-:S05]  /*4e00*/  @!P0 LEA R7, R7, UR42, 0x1 ;  /* 0x0000002a07078c11 */ /* 0x004fca000f8e08ff */
[----:B------:R2:W-:Y:S04]  /*4e10*/  @!P0 STL.U16 [R7], R11 ;  /* 0x0000000b07008387 */ /* 0x0005e80000100400 */
[----:B------:R-:W1:Y:S02]  /*4e20*/  LDL.U16 R8, [R4+0x4] ;  /* 0x0000040004087983 */ /* 0x000e640000100400 */
[----:B-1----:R-:W-:-:S04]  /*4e30*/  PRMT R6, R8, 0x9910, RZ ;  /* 0x0000991008067816 */ /* 0x002fc800000000ff */
[----:B------:R-:W-:-:S13]  /*4e40*/  ISETP.GT.AND P0, PT, R6, RZ, PT ;  /* 0x000000ff0600720c */ /* 0x000fda0003f04270 */
[----:B------:R-:W3:Y:S02]  /*4e50*/  @!P0 LDL R6, [R5+0x8] ;  /* 0x0000080005068983 */ /* 0x000ee40000100800 */
[----:B---3--:R-:W-:-:S05]  /*4e60*/  @!P0 LEA R6, R6, UR42, 0x1 ;  /* 0x0000002a06068c11 */ /* 0x008fca000f8e08ff */
[----:B------:R1:W-:Y:S04]  /*4e70*/  @!P0 STL.U16 [R6], R10 ;  /* 0x0000000a06008387 */ /* 0x0003e80000100400 */
[----:B------:R-:W2:Y:S01]  /*4e80*/  LDL.U16 R8, [R4+0x6] ;  /* 0x0000060004087983 */ /* 0x000ea20000100400 */
[----:B------:R-:W-:Y:S01]  /*4e90*/  IADD3 R3, PT, PT, R3, 0x4, RZ ;  /* 0x0000000403037810 */ /* 0x000fe20007ffe0ff */
[----:B------:R-:W-:Y:S03]  /*4ea0*/  BSSY.RECONVERGENT B1, `(.L_x_89) ;  /* 0x0000009000017945 */ /* 0x000fe60003800200 */
[----:B------:R-:W-:Y:S02]  /*4eb0*/  ISETP.NE.AND P1, PT, R3, R0, PT ;  /* 0x000000000300720c */ /* 0x000fe40003f25270 */
[----:B--2---:R-:W-:-:S04]  /*4ec0*/  PRMT R7, R8, 0x9910, RZ ;  /* 0x0000991008077816 */ /* 0x004fc800000000ff */
[----:B------:R-:W-:-:S13]  /*4ed0*/  ISETP.GT.AND P0, PT, R7, RZ, PT ;  /* 0x000000ff0700720c */ /* 0x000fda0003f04270 */
[----:B-1----:R-:W-:Y:S05]  /*4ee0*/  @P0 BRA `(.L_x_90) ;  /* 0x0000000000100947 */ /* 0x002fea0003800000 */
[----:B------:R-:W2:Y:S01]  /*4ef0*/  LDL R5, [R5+0xc] ;  /* 0x00000c0005057983 */ /* 0x000ea20000100800 */
[----:B------:R-:W-:Y:S01]  /*4f00*/  IMAD.MOV.U32 R6, RZ, RZ, 0xffff ;  /* 0x0000ffffff067424 */ /* 0x000fe200078e00ff */
[----:B--2---:R-:W-:-:S05]  /*4f10*/  LEA R4, R5, UR42, 0x1 ;  /* 0x0000002a05047c11 */ /* 0x004fca000f8e08ff */
[----:B------:R1:W-:Y:S02]  /*4f20*/  STL.U16 [R4], R6 ;  /* 0x0000000604007387 */ /* 0x0003e40000100400 */
.L_x_90:
[----:B------:R-:W-:Y:S05]  /*4f30*/  BSYNC.RECONVERGENT B1 ;  /* 0x0000000000017941 */ /* 0x000fea0003800200 */
.L_x_89:
[----:B------:R-:W-:Y:S05]  /*4f40*/  @P1 BRA `(.L_x_91) ;  /* 0xfffffffc00741947 */ /* 0x000fea000383ffff */
.L_x_88:
[----:B------:R-:W-:Y:S05]  /*4f50*/  BSYNC.RECONVERGENT B0 ;  /* 0x0000000000007941 */ /* 0x000fea0003800200 */
.L_x_87:
[----:B------:R-:W-:-:S13]  /*4f60*/  ISETP.NE.AND P0, PT, R9, RZ, PT ;  /* 0x000000ff0900720c */ /* 0x000fda0003f05270 */
[----:B------:R-:W-:Y:S05]  /*4f70*/  @!P0 BRA `(.L_x_19) ;  /* 0x0000000000888947 */ /* 0x000fea0003800000 */
[----:B------:R-:W-:-:S05]  /*4f80*/  LEA R3, R0, UR40, 0x1 ;  /* 0x0000002800037c11 */ /* 0x000fca000f8e08ff */
[----:B-1-34-:R-:W2:Y:S01]  /*4f90*/  LDL.U16 R4, [R3] ;  /* 0x0000000003047983 */ /* 0x01aea20000100400 */
[----:B------:R-:W-:Y:S01]  /*4fa0*/  BSSY.RECONVERGENT B0, `(.L_x_92) ;  /* 0x000000a000007945 */ /* 0x000fe20003800200 */
[----:B------:R-:W-:Y:S02]  /*4fb0*/  ISETP.NE.AND P1, PT, R9, 0x1, PT ;  /* 0x000000010900780c */ /* 0x000fe40003f25270 */
[----:B------:R-:W-:Y:S02]  /*4fc0*/  LEA R0, R0, UR43, 0x2 ;  /* 0x0000002b00007c11 */ /* 0x000fe4000f8e10ff */
[----:B--2---:R-:W-:-:S04]  /*4fd0*/  PRMT R4, R4, 0x9910, RZ ;  /* 0x0000991004047816 */ /* 0x004fc800000000ff */
[----:B------:R-:W-:-:S13]  /*4fe0*/  ISETP.GT.AND P0, PT, R4, RZ, PT ;  /* 0x000000ff0400720c */ /* 0x000fda0003f04270 */
[----:B------:R-:W-:Y:S05]  /*4ff0*/  @P0 BRA `(.L_x_93) ;  /* 0x0000000000100947 */ /* 0x000fea0003800000 */
[----:B------:R-:W2:Y:S01]  /*5000*/  LDL R4, [R0] ;  /* 0x0000000000047983 */ /* 0x000ea20000100800 */
[----:B------:R-:W-:Y:S01]  /*5010*/  IMAD.MOV.U32 R5, RZ, RZ, 0xffff ;  /* 0x0000ffffff057424 */ /* 0x000fe200078e00ff */
[----:B--2---:R-:W-:-:S05]  /*5020*/  LEA R4, R4, UR42, 0x1 ;  /* 0x0000002a04047c11 */ /* 0x004fca000f8e08ff */
[----:B------:R1:W-:Y:S02]  /*5030*/  STL.U16 [R4], R5 ;  /* 0x0000000504007387 */ /* 0x0003e40000100400 */
.L_x_93:
[----:B------:R-:W-:Y:S05]  /*5040*/  BSYNC.RECONVERGENT B0 ;  /* 0x0000000000007941 */ /* 0x000fea0003800200 */
.L_x_92:
[----:B------:R-:W-:Y:S05]  /*5050*/  @!P1 BRA `(.L_x_19) ;  /* 0x0000000000509947 */ /* 0x000fea0003800000 */
[----:B-1----:R-:W2:Y:S01]  /*5060*/  LDL.U16 R4, [R3+0x2] ;  /* 0x0000020003047983 */ /* 0x002ea20000100400 */
[----:B------:R-:W-:Y:S01]  /*5070*/  BSSY.RECONVERGENT B0, `(.L_x_94) ;  /* 0x0000009000007945 */ /* 0x000fe20003800200 */
[----:B------:R-:W-:Y:S02]  /*5080*/  ISETP.NE.AND P1, PT, R9, 0x2, PT ;  /* 0x000000020900780c */ /* 0x000fe40003f25270 */
[----:B--2---:R-:W-:-:S04]  /*5090*/  PRMT R4, R4, 0x9910, RZ ;  /* 0x0000991004047816 */ /* 0x004fc800000000ff */
[----:B------:R-:W-:-:S13]  /*50a0*/  ISETP.GT.AND P0, PT, R4, RZ, PT ;  /* 0x000000ff0400720c */ /* 0x000fda0003f04270 */
[----:B------:R-:W-:Y:S05]  /*50b0*/  @P0 BRA `(.L_x_95) ;  /* 0x0000000000100947 */ /* 0x000fea0003800000 */
[----:B------:R-:W2:Y:S01]  /*50c0*/  LDL R4, [R0+0x4] ;  /* 0x0000040000047983 */ /* 0x000ea20000100800 */
[----:B------:R-:W-:Y:S01]  /*50d0*/  IMAD.MOV.U32 R5, RZ, RZ, 0xffff ;  /* 0x0000ffffff057424 */ /* 0x000fe200078e00ff */
[----:B--2---:R-:W-:-:S05]  /*50e0*/  LEA R4, R4, UR42, 0x1 ;  /* 0x0000002a04047c11 */ /* 0x004fca000f8e08ff */
[----:B------:R1:W-:Y:S02]  /*50f0*/  STL.U16 [R4], R5 ;  /* 0x0000000504007387 */ /* 0x0003e40000100400 */
.L_x_95:
[----:B------:R-:W-:Y:S05]  /*5100*/  BSYNC.RECONVERGENT B0 ;  /* 0x0000000000007941 */ /* 0x000fea0003800200 */
.L_x_94:
[----:B------:R-:W-:Y:S05]  /*5110*/  @!P1 BRA `(.L_x_19) ;  /* 0x0000000000209947 */ /* 0x000fea0003800000 */
[----:B------:R-:W1:Y:S02]  /*5120*/  LDL.U16 R3, [R3+0x4] ;  /* 0x0000040003037983 */ /* 0x000e640000100400 */
[----:B-1----:R-:W-:-:S04]  /*5130*/  PRMT R4, R3, 0x9910, RZ ;  /* 0x0000991003047816 */ /* 0x002fc800000000ff */
[----:B------:R-:W-:-:S13]  /*5140*/  ISETP.GT.AND P0, PT, R4, RZ, PT ;  /* 0x000000ff0400720c */ /* 0x000fda0003f04270 */
[----:B------:R-:W-:Y:S05]  /*5150*/  @P0 BRA `(.L_x_19) ;  /* 0x0000000000100947 */ /* 0x000fea0003800000 */
[----:B------:R-:W2:Y:S01]  /*5160*/  LDL R0, [R0+0x8] ;  /* 0x0000080000007983 */ /* 0x000ea20000100800 */
[----:B------:R-:W-:Y:S02]  /*5170*/  MOV R4, 0xffff ;  /* 0x0000ffff00047802 */ /* 0x000fe40000000f00 */
[----:B--2---:R-:W-:-:S05]  /*5180*/  LEA R3, R0, UR42, 0x1 ;  /* 0x0000002a00037c11 */ /* 0x004fca000f8e08ff */
[----:B------:R1:W-:Y:S02]  /*5190*/  STL.U16 [R3], R4 ;  /* 0x0000000403007387 */ /* 0x0003e40000100400 */
.L_x_19:
[----:B------:R-:W-:Y:S05]  /*51a0*/  BSYNC.RECONVERGENT B6 ;  /* 0x0000000000067941 */ /* 0x000fea0003800200 */
.L_x_18:
[----:B------:R-:W-:-:S05]  /*51b0*/  VIADD R24, R24, 0x1 ;  /* 0x0000000118187836 */ /* 0x000fca0000000000 */
[----:B------:R-:W-:-:S13]  /*51c0*/  ISETP.NE.AND P0, PT, R24, 0x41, PT ;  /* 0x000000411800780c */ /* 0x000fda0003f05270 */
[----:B------:R-:W-:Y:S05]  /*51d0*/  @P0 BRA `(.L_x_96) ;  /* 0xffffffb000b80947 */ /* 0x000fea000383ffff */
[----:B------:R-:W-:Y:S05]  /*51e0*/  BSYNC.RECONVERGENT B8 ;  /* 0x0000000000087941 */ /* 0x000fea0003800200 */
.L_x_6:
[----:B------:R-:W-:Y:S01]  /*51f0*/  UISETP.GE.U32.AND UP0, UPT, UR41, 0x4, UPT ;  /* 0x000000042900788c */ /* 0x000fe2000bf06070 */
[----:B-1-34-:R-:W-:Y:S02]  /*5200*/  IMAD.MOV.U32 R4, RZ, RZ, RZ ;  /* 0x000000ffff047224 */ /* 0x01afe400078e00ff */
[----:B------:R-:W-:-:S06]  /*5210*/  IMAD.MOV.U32 R18, RZ, RZ, RZ ;  /* 0x000000ffff127224 */ /* 0x000fcc00078e00ff */
[----:B------:R-:W-:Y:S05]  /*5220*/  BRA.U !UP0, `(.L_x_97) ;  /* 0x0000000d08407547 */ /* 0x000fea000b800000 */
[----:B------:R-:W1:Y:S01]  /*5230*/  LDC.64 R2, c[0x0][0x388] ;  /* 0x0000e200ff027b82 */ /* 0x000e620000000a00 */
[----:B------:R-:W-:Y:S01]  /*5240*/  MOV R10, UR41 ;  /* 0x00000029000a7c02 */ /* 0x000fe20008000f00 */
[----:B------:R-:W-:Y:S01]  /*5250*/  BSSY.RECONVERGENT B0, `(.L_x_97) ;  /* 0x00000cd000007945 */ /* 0x000fe20003800200 */
[----:B------:R-:W-:Y:S02]  /*5260*/  HFMA2 R18, -RZ, RZ, 0, 0 ;  /* 0x00000000ff127431 */ /* 0x000fe400000001ff */
[----:B--2---:R-:W-:Y:S01]  /*5270*/  IMAD.U32 R0, RZ, RZ, UR42 ;  /* 0x0000002aff007e24 */ /* 0x004fe2000f8e00ff */
[----:B------:R-:W-:-:S05]  /*5280*/  LOP3.LUT R10, R10, 0x7ffffffc, RZ, 0xc0, !PT ;  /* 0x7ffffffc0a0a7812 */ /* 0x000fca00078ec0ff */
[----:B------:R-:W-:-:S05]  /*5290*/  IMAD.MOV R11, RZ, RZ, -R10 ;  /* 0x000000ffff0b7224 */ /* 0x000fca00078e0a0a */
[----:B------:R-:W-:Y:S01]  /*52a0*/  ISETP.GE.AND P0, PT, R11, RZ, PT ;  /* 0x000000ff0b00720c */ /* 0x000fe20003f06270 */
[----:B-1----:R-:W-:-:S03]  /*52b0*/  IMAD.WIDE.U32 R2, R16, 0xfa0, R2 ;  /* 0x00000fa010027825 */ /* 0x002fc600078e0002 */
[----:B------:R-:W-:-:S05]  /*52c0*/  IADD3 R2, P1, PT, R2, 0x8, RZ ;  /* 0x0000000802027810 */ /* 0x000fca0007f3e0ff */
[----:B------:R-:W-:-:S04]  /*52d0*/  IMAD.X R3, RZ, RZ, R3, P1 ;  /* 0x000000ffff037224 */ /* 0x000fc800008e0603 */
[----:B------:R-:W-:Y:S05]  /*52e0*/  @P0 BRA `(.L_x_98) ;  /* 0x0000000800880947 */ /* 0x000fea0003800000 */
[----:B------:R-:W-:Y:S01]  /*52f0*/  IMAD.MOV R5, RZ, RZ, -R11 ;  /* 0x000000ffff057224 */ /* 0x000fe200078e0a0b */
[----:B------:R-:W-:-:S04]  /*5300*/  PLOP3.LUT P0, PT, PT, PT, PT, 0x80, 0x8 ;  /* 0x000000000008781c */ /* 0x000fc80003f0f070 */
[----:B------:R-:W-:-:S13]  /*5310*/  ISETP.GT.AND P1, PT, R5, 0xc, PT ;  /* 0x0000000c0500780c */ /* 0x000fda0003f24270 */
[----:B------:R-:W-:Y:S05]  /*5320*/  @!P1 BRA `(.L_x_99) ;  /* 0x0000000400909947 */ /* 0x000fea0003800000 */
[----:B------:R-:W-:Y:S01]  /*5330*/  BSSY.RECONVERGENT B1, `(.L_x_100) ;  /* 0x0000062000017945 */ /* 0x000fe20003800200 */
[----:B------:R-:W-:-:S13]  /*5340*/  PLOP3.LUT P0, PT, PT, PT, PT, 0x8, 0x80 ;  /* 0x000000000080781c */ /* 0x000fda0003f0e170 */
.L_x_101:
[----:B------:R-:W2:Y:S04]  /*5350*/  LDL.64 R12, [R0] ;  /* 0x00000000000c7983 */ /* 0x000ea80000100a00 */
[----:B------:R-:W3:Y:S04]  /*5360*/  LDL.64 R8, [R0+0x8] ;  /* 0x0000080000087983 */ /* 0x000ee80000100a00 */
[----:B------:R-:W4:Y:S04]  /*5370*/  LDL.64 R4, [R0+0x10] ;  /* 0x0000100000047983 */ /* 0x000f280000100a00 */
[----:B0-----:R0:W5:Y:S01]  /*5380*/  LDL.64 R6, [R0+0x18] ;  /* 0x0000180000067983 */ /* 0x0011620000100a00 */
[----:B------:R-:W-:Y:S01]  /*5390*/  VIADD R11, R11, 0x10 ;  /* 0x000000100b0b7836 */ /* 0x000fe20000000000 */
[----:B0-----:R-:W-:-:S02]  /*53a0*/  IADD3 R0, PT, PT, R0, 0x20, RZ ;  /* 0x0000002000007810 */ /* 0x001fc40007ffe0ff */
[C---:B--2---:R-:W-:Y:S02]  /*53b0*/  PRMT R15, R12.reuse, 0x9910, RZ ;  /* 0x000099100c0f7816 */ /* 0x044fe400000000ff */
[----:B------:R-:W-:Y:S01]  /*53c0*/  PRMT R17, R12, 0xbb32, RZ ;  /* 0x0000bb320c117816 */ /* 0x000fe200000000ff */
[----:B------:R-:W-:Y:S01]  /*53d0*/  VIADD R12, R18, 0x1 ;  /* 0x00000001120c7836 */ /* 0x000fe20000000000 */
[----:B------:R-:W-:Y:S01]  /*53e0*/  ISETP.GT.AND P1, PT, R15, RZ, PT ;  /* 0x000000ff0f00720c */ /* 0x000fe20003f24270 */
[----:B------:R0:W-:Y:S01]  /*53f0*/  STG.E desc[UR36][R2.64+-0x8], R15 ;  /* 0xfffff80f02007986 */ /* 0x0001e2000c101924 */
[----:B------:R-:W-:Y:S02]  /*5400*/  ISETP.GT.AND P2, PT, R17, RZ, PT ;  /* 0x000000ff1100720c */ /* 0x000fe40003f44270 */
[C---:B------:R-:W-:Y:S01]  /*5410*/  PRMT R19, R13.reuse, 0x9910, RZ ;  /* 0x000099100d137816 */ /* 0x040fe200000000ff */
[----:B------:R-:W-:Y:S01]  /*5420*/  STG.E desc[UR36][R2.64+-0x4], R17 ;  /* 0xfffffc1102007986 */ /* 0x000fe2000c101924 */
[----:B------:R-:W-:-:S02]  /*5430*/  PRMT R13, R13, 0xbb32, RZ ;  /* 0x0000bb320d0d7816 */ /* 0x000fc400000000ff */
[C---:B---3--:R-:W-:Y:S01]  /*5440*/  PRMT R21, R8.reuse, 0x9910, RZ ;  /* 0x0000991008157816 */ /* 0x048fe200000000ff */
[----:B------:R-:W-:Y:S01]  /*5450*/  STG.E desc[UR36][R2.64], R19 ;  /* 0x0000001302007986 */ /* 0x000fe2000c101924 */
[----:B------:R-:W-:Y:S02]  /*5460*/  PRMT R25, R8, 0xbb32, RZ ;  /* 0x0000bb3208197816 */ /* 0x000fe400000000ff */
[----:B------:R-:W-:Y:S01]  /*5470*/  PRMT R23, R9, 0x9910, RZ ;  /* 0x0000991009177816 */ /* 0x000fe200000000ff */
[----:B------:R-:W-:Y:S01]  /*5480*/  @!P1 IMAD.MOV R12, RZ, RZ, R18 ;  /* 0x000000ffff0c9224 */ /* 0x000fe200078e0212 */
[----:B------:R-:W-:Y:S01]  /*5490*/  ISETP.GT.AND P1, PT, R19, RZ, PT ;  /* 0x000000ff1300720c */ /* 0x000fe20003f24270 */
[----:B------:R1:W-:Y:S01]  /*54a0*/  STG.E desc[UR36][R2.64+0x4], R13 ;  /* 0x0000040d02007986 */ /* 0x0003e2000c101924 */
[----:B------:R-:W-:Y:S02]  /*54b0*/  PRMT R9, R9, 0xbb32, RZ ;  /* 0x0000bb3209097816 */ /* 0x000fe400000000ff */
[----:B------:R-:W-:Y:S01]  /*54c0*/  IADD3 R14, PT, PT, R12, 0x1, RZ ;  /* 0x000000010c0e7810 */ /* 0x000fe20007ffe0ff */
[----:B------:R-:W-:Y:S01]  /*54d0*/  @!P2 IMAD.MOV R14, RZ, RZ, R12 ;  /* 0x000000ffff0ea224 */ /* 0x000fe200078e020c */
[----:B------:R-:W-:Y:S01]  /*54e0*/  ISETP.GT.AND P2, PT, R13, RZ, PT ;  /* 0x000000ff0d00720c */ /* 0x000fe20003f44270 */
[----:B------:R2:W-:Y:S01]  /*54f0*/  STG.E desc[UR36][R2.64+0x14], R9 ;  /* 0x0000140902007986 */ /* 0x0005e2000c101924 */
[----:B----4-:R-:W-:Y:S01]  /*5500*/  PRMT R27, R4, 0x9910, RZ ;  /* 0x00009910041b7816 */ /* 0x010fe200000000ff */
[----:B------:R-:W-:Y:S01]  /*5510*/  VIADD R12, R14, 0x1 ;  /* 0x000000010e0c7836 */ /* 0x000fe20000000000 */
[----:B------:R-:W-:Y:S01]  /*5520*/  PRMT R4, R4, 0xbb32, RZ ;  /* 0x0000bb3204047816 */ /* 0x000fe200000000ff */
[----:B------:R-:W-:Y:S01]  /*5530*/  STG.E desc[UR36][R2.64+0x8], R21 ;  /* 0x0000081502007986 */ /* 0x000fe2000c101924 */
[----:B------:R-:W-:Y:S01]  /*5540*/  PRMT R29, R5, 0x9910, RZ ;  /* 0x00009910051d7816 */ /* 0x000fe200000000ff */
[----:B------:R-:W-:Y:S01]  /*5550*/  @!P1 IMAD.MOV R12, RZ, RZ, R14 ;  /* 0x000000ffff0c9224 */ /* 0x000fe200078e020e */
[----:B------:R-:W-:Y:S01]  /*5560*/  ISETP.GT.AND P1, PT, R21, RZ, PT ;  /* 0x000000ff1500720c */ /* 0x000fe20003f24270 */
[----:B------:R3:W-:Y:S03]  /*5570*/  STG.E desc[UR36][R2.64+0x1c], R4 ;  /* 0x00001c0402007986 */ /* 0x0007e6000c101924 */
[----:B------:R-:W-:Y:S01]  /*5580*/  IADD3 R8, PT, PT, R12, 0x1, RZ ;  /* 0x000000010c087810 */ /* 0x000fe20007ffe0ff */
[----:B------:R-:W-:Y:S01]  /*5590*/  @!P2 IMAD.MOV R8, RZ, RZ, R12 ;  /* 0x000000ffff08a224 */ /* 0x000fe200078e020c */
[----:B------:R-:W-:Y:S01]  /*55a0*/  ISETP.GT.AND P2, PT, R25, RZ, PT ;  /* 0x000000ff1900720c */ /* 0x000fe20003f44270 */
[----:B------:R-:W-:Y:S02]  /*55b0*/  STG.E desc[UR36][R2.64+0xc], R25 ;  /* 0x00000c1902007986 */ /* 0x000fe4000c101924 */
[----:B------:R-:W-:-:S02]  /*55c0*/  VIADD R12, R8, 0x1 ;  /* 0x00000001080c7836 */ /* 0x000fc40000000000 */
[----:B------:R-:W-:Y:S02]  /*55d0*/  STG.E desc[UR36][R2.64+0x10], R23 ;  /* 0x0000101702007986 */ /* 0x000fe4000c101924 */
[----:B------:R-:W-:Y:S01]  /*55e0*/  @!P1 IMAD.MOV R12, RZ, RZ, R8 ;  /* 0x000000ffff0c9224 */ /* 0x000fe200078e0208 */
[----:B------:R-:W-:Y:S01]  /*55f0*/  ISETP.GT.AND P1, PT, R23, RZ, PT ;  /* 0x000000ff1700720c */ /* 0x000fe20003f24270 */
[----:B------:R-:W-:Y:S03]  /*5600*/  STG.E desc[UR36][R2.64+0x18], R27 ;  /* 0x0000181b02007986 */ /* 0x000fe6000c101924 */
[----:B------:R-:W-:Y:S01]  /*5610*/  IADD3 R8, PT, PT, R12, 0x1, RZ ;  /* 0x000000010c087810 */ /* 0x000fe20007ffe0ff */
[----:B------:R-:W-:Y:S01]  /*5620*/  @!P2 IMAD.MOV R8, RZ, RZ, R12 ;  /* 0x000000ffff08a224 */ /* 0x000fe200078e020c */
[----:B------:R-:W-:Y:S01]  /*5630*/  ISETP.GT.AND P2, PT, R9, RZ, PT ;  /* 0x000000ff0900720c */ /* 0x000fe20003f44270 */
[----:B------:R-:W-:Y:S02]  /*5640*/  STG.E desc[UR36][R2.64+0x20], R29 ;  /* 0x0000201d02007986 */ /* 0x000fe4000c101924 */
[----:B------:R-:W-:-:S04]  /*5650*/  VIADD R12, R8, 0x1 ;  /* 0x00000001080c7836 */ /* 0x000fc80000000000 */
[----:B------:R-:W-:Y:S01]  /*5660*/  @!P1 IMAD.MOV R12, RZ, RZ, R8 ;  /* 0x000000ffff0c9224 */ /* 0x000fe200078e0208 */
[----:B------:R-:W-:-:S04]  /*5670*/  ISETP.GT.AND P1, PT, R27, RZ, PT ;  /* 0x000000ff1b00720c */ /* 0x000fc80003f24270 */
[----:B------:R-:W-:Y:S01]  /*5680*/  IADD3 R8, PT, PT, R12, 0x1, RZ ;  /* 0x000000010c087810 */ /* 0x000fe20007ffe0ff */
[----:B------:R-:W-:Y:S01]  /*5690*/  @!P2 IMAD.MOV R8, RZ, RZ, R12 ;  /* 0x000000ffff08a224 */ /* 0x000fe200078e020c */
[----:B------:R-:W-:Y:S02]  /*56a0*/  ISETP.GT.AND P2, PT, R4, RZ, PT ;  /* 0x000000ff0400720c */ /* 0x000fe40003f44270 */
[----:B------:R-:W-:Y:S01]  /*56b0*/  PRMT R12, R5, 0xbb32, RZ ;  /* 0x0000bb32050c7816 */ /* 0x000fe200000000ff */
[----:B------:R-:W-:-:S04]  /*56c0*/  VIADD R14, R8, 0x1 ;  /* 0x00000001080e7836 */ /* 0x000fc80000000000 */
[----:B------:R-:W-:Y:S01]  /*56d0*/  @!P1 IMAD.MOV R14, RZ, RZ, R8 ;  /* 0x000000ffff0e9224 */ /* 0x000fe200078e0208 */
[----:B------:R-:W-:Y:S01]  /*56e0*/  ISETP.GT.AND P1, PT, R29, RZ, PT ;  /* 0x000000ff1d00720c */ /* 0x000fe20003f24270 */
[----:B------:R-:W-:Y:S03]  /*56f0*/  STG.E desc[UR36][R2.64+0x24], R12 ;  /* 0x0000240c02007986 */ /* 0x000fe6000c101924 */
[----:B------:R-:W-:Y:S01]  /*5700*/  IADD3 R5, PT, PT, R14, 0x1, RZ ;  /* 0x000000010e057810 */ /* 0x000fe20007ffe0ff */
[----:B------:R-:W-:Y:S01]  /*5710*/  @!P2 IMAD.MOV R5, RZ, RZ, R14 ;  /* 0x000000ffff05a224 */ /* 0x000fe200078e020e */
[----:B-----5:R-:W-:Y:S02]  /*5720*/  PRMT R14, R6, 0x9910, RZ ;  /* 0x00009910060e7816 */ /* 0x020fe400000000ff */
[----:B------:R-:W-:Y:S01]  /*5730*/  ISETP.GT.AND P2, PT, R12, RZ, PT ;  /* 0x000000ff0c00720c */ /* 0x000fe20003f44270 */
[----:B------:R-:W-:Y:S01]  /*5740*/  VIADD R8, R5, 0x1 ;  /* 0x0000000105087836 */ /* 0x000fe20000000000 */
[----:B------:R-:W-:Y:S01]  /*5750*/  PRMT R6, R6, 0xbb32, RZ ;  /* 0x0000bb3206067816 */ /* 0x000fe200000000ff */
[----:B0-----:R-:W-:Y:S01]  /*5760*/  IMAD.MOV.U32 R15, RZ, RZ, R14 ;  /* 0x000000ffff0f7224 */ /* 0x001fe200078e000e */
[----:B------:R-:W-:-:S02]  /*5770*/  PRMT R14, R7, 0xbb32, RZ ;  /* 0x0000bb32070e7816 */ /* 0x000fc400000000ff */
[----:B------:R-:W-:Y:S01]  /*5780*/  @!P1 IADD3 R8, PT, PT, R5, RZ, RZ ;  /* 0x000000ff05089210 */ /* 0x000fe20007ffe0ff */
[----:B-1----:R-:W-:Y:S01]  /*5790*/  IMAD.MOV.U32 R13, RZ, RZ, R6 ;  /* 0x000000ffff0d7224 */ /* 0x002fe200078e0006 */
[----:B------:R-:W-:Y:S01]  /*57a0*/  ISETP.GT.AND P1, PT, R15, RZ, PT ;  /* 0x000000ff0f00720c */ /* 0x000fe20003f24270 */
[----:B--2---:R-:W-:Y:S01]  /*57b0*/  IMAD.MOV.U32 R9, RZ, RZ, R14 ;  /* 0x000000ffff097224 */ /* 0x004fe200078e000e */
[----:B------:R-:W-:Y:S01]  /*57c0*/  STG.E desc[UR36][R2.64+0x28], R15 ;  /* 0x0000280f02007986 */ /* 0x000fe2000c101924 */
[----:B------:R-:W-:Y:S02]  /*57d0*/  VIADD R5, R8, 0x1 ;  /* 0x0000000108057836 */ /* 0x000fe40000000000 */
[----:B------:R-:W-:Y:S01]  /*57e0*/  @!P2 IMAD.MOV R5, RZ, RZ, R8 ;  /* 0x000000ffff05a224 */ /* 0x000fe200078e0208 */
[----:B------:R-:W-:Y:S01]  /*57f0*/  PRMT R8, R7, 0x9910, RZ ;  /* 0x0000991007087816 */ /* 0x000fe200000000ff */
[----:B------:R0:W-:Y:S01]  /*5800*/  STG.E desc[UR36][R2.64+0x2c], R13 ;  /* 0x00002c0d02007986 */ /* 0x0001e2000c101924 */
[----:B------:R-:W-:-:S02]  /*5810*/  ISETP.GT.AND P2, PT, R13, RZ, PT ;  /* 0x000000ff0d00720c */ /* 0x000fc40003f44270 */
[----:B------:R-:W-:Y:S01]  /*5820*/  IADD3 R6, PT, PT, R5, 0x1, RZ ;  /* 0x0000000105067810 */ /* 0x000fe20007ffe0ff */
[----:B------:R-:W-:Y:S01]  /*5830*/  IMAD.MOV.U32 R7, RZ, RZ, R8 ;  /* 0x000000ffff077224 */ /* 0x000fe200078e0008 */
[----:B------:R-:W-:Y:S01]  /*5840*/  STG.E desc[UR36][R2.64+0x34], R9 ;  /* 0x0000340902007986 */ /* 0x000fe2000c101924 */
[----:B------:R-:W-:-:S03]  /*5850*/  @!P1 IMAD.MOV R6, RZ, RZ, R5 ;  /* 0x000000ffff069224 */ /* 0x000fc600078e0205 */
[----:B------:R-:W-:Y:S01]  /*5860*/  ISETP.GT.AND P1, PT, R7, RZ, PT ;  /* 0x000000ff0700720c */ /* 0x000fe20003f24270 */
[----:B------:R1:W-:Y:S01]  /*5870*/  STG.E desc[UR36][R2.64+0x30], R7 ;  /* 0x0000300702007986 */ /* 0x0003e2000c101924 */
[----:B---3--:R-:W-:-:S03]  /*5880*/  IADD3 R4, PT, PT, R6, 0x1, RZ ;  /* 0x0000000106047810 */ /* 0x008fc60007ffe0ff */
[----:B------:R-:W-:Y:S01]  /*5890*/  @!P2 IMAD.MOV R4, RZ, RZ, R6 ;  /* 0x000000ffff04a224 */ /* 0x000fe200078e0206 */
[----:B------:R-:W-:-:S03]  /*58a0*/  ISETP.GT.AND P2, PT, R9, RZ, PT ;  /* 0x000000ff0900720c */ /* 0x000fc60003f44270 */
[----:B------:R-:W-:-:S04]  /*58b0*/  VIADD R5, R4, 0x1 ;  /* 0x0000000104057836 */ /* 0x000fc80000000000 */
[----:B------:R-:W-:Y:S02]  /*58c0*/  @!P1 IADD3 R5, PT, PT, R4, RZ, RZ ;  /* 0x000000ff04059210 */ /* 0x000fe40007ffe0ff */
[----:B------:R-:W-:Y:S02]  /*58d0*/  ISETP.GE.AND P1, PT, R11, -0xc, PT ;  /* 0xfffffff40b00780c */ /* 0x000fe40003f26270 */
[----:B------:R-:W-:Y:S01]  /*58e0*/  IADD3 R4, P3, PT, R2, 0x40, RZ ;  /* 0x0000004002047810 */ /* 0x000fe20007f7e0ff */
[----:B------:R-:W-:Y:S02]  /*58f0*/  VIADD R18, R5, 0x1 ;  /* 0x0000000105127836 */ /* 0x000fe40000000000 */
[----:B------:R-:W-:Y:S02]  /*5900*/  @!P2 IMAD.MOV R18, RZ, RZ, R5 ;  /* 0x000000ffff12a224 */ /* 0x000fe400078e0205 */
[----:B0-----:R-:W-:Y:S02]  /*5910*/  IMAD.X R13, RZ, RZ, R3, P3 ;  /* 0x000000ffff0d7224 */ /* 0x001fe400018e0603 */
[----:B-1----:R-:W-:-:S02]  /*5920*/  IMAD.MOV.U32 R2, RZ, RZ, R4 ;  /* 0x000000ffff027224 */ /* 0x002fc400078e0004 */
[----:B------:R-:W-:Y:S02]  /*5930*/  IMAD.MOV.U32 R3, RZ, RZ, R13 ;  /* 0x000000ffff037224 */ /* 0x000fe400078e000d */
[----:B------:R-:W-:Y:S05]  /*5940*/  @!P1 BRA `(.L_x_101) ;  /* 0xfffffff800809947 */ /* 0x000fea000383ffff */
[----:B------:R-:W-:Y:S05]  /*5950*/  BSYNC.RECONVERGENT B1 ;  /* 0x0000000000017941 */ /* 0x000fea0003800200 */
.L_x_100:
[----:B------:R-:W-:-:S07]  /*5960*/  IMAD.MOV.U32 R4, RZ, RZ, R10 ;  /* 0x000000ffff047224 */ /* 0x000fce00078e000a */
.L_x_99:
[----:B------:R-:W-:Y:S01]  /*5970*/  IADD3 R5, PT, PT, -R11, RZ, RZ ;  /* 0x000000ff0b057210 */ /* 0x000fe20007ffe1ff */
[----:B------:R-:W-:Y:S03]  /*5980*/  BSSY.RECONVERGENT B1, `(.L_x_102) ;  /* 0x0000036000017945 */ /* 0x000fe60003800200 */
[----:B------:R-:W-:-:S13]  /*5990*/  ISETP.GT.AND P1, PT, R5, 0x4, PT ;  /* 0x000000040500780c */ /* 0x000fda0003f24270 */
[----:B------:R-:W-:Y:S05]  /*59a0*/  @!P1 BRA `(.L_x_103) ;  /* 0x0000000000cc9947 */ /* 0x000fea0003800000 */
[----:B0-----:R-:W2:Y:S04]  /*59b0*/  LDL.64 R6, [R0] ;  /* 0x0000000000067983 */ /* 0x001ea80000100a00 */
[----:B------:R0:W3:Y:S01]  /*59c0*/  LDL.64 R4, [R0+0x8] ;  /* 0x0000080000047983 */ /* 0x0000e20000100a00 */
[----:B------:R-:W-:Y:S02]  /*59d0*/  VIADD R11, R11, 0x8 ;  /* 0x000000080b0b7836 */ /* 0x000fe40000000000 */
[----:B0-----:R-:W-:Y:S01]  /*59e0*/  VIADD R0, R0, 0x10 ;  /* 0x0000001000007836 */ /* 0x001fe20000000000 */
[C---:B--2---:R-:W-:Y:S02]  /*59f0*/  PRMT R9, R6.reuse, 0x9910, RZ ;  /* 0x0000991006097816 */ /* 0x044fe400000000ff */
[----:B------:R-:W-:Y:S01]  /*5a00*/  PRMT R13, R6, 0xbb32, RZ ;  /* 0x0000bb32060d7816 */ /* 0x000fe200000000ff */
[----:B------:R-:W-:Y:S01]  /*5a10*/  VIADD R6, R18, 0x1 ;  /* 0x0000000112067836 */ /* 0x000fe20000000000 */
[----:B------:R-:W-:Y:S01]  /*5a20*/  ISETP.GT.AND P0, PT, R9, RZ, PT ;  /* 0x000000ff0900720c */ /* 0x000fe20003f04270 */
[----:B------:R0:W-:Y:S01]  /*5a30*/  STG.E desc[UR36][R2.64+-0x8], R9 ;  /* 0xfffff80902007986 */ /* 0x0001e2000c101924 */
[----:B------:R-:W-:-:S02]  /*5a40*/  ISETP.GT.AND P1, PT, R13, RZ, PT ;  /* 0x000000ff0d00720c */ /* 0x000fc40003f24270 */
[C---:B------:R-:W-:Y:S01]  /*5a50*/  PRMT R15, R7.reuse, 0x9910, RZ ;  /* 0x00009910070f7816 */ /* 0x040fe200000000ff */
[----:B------:R-:W-:Y:S01]  /*5a60*/  STG.E desc[UR36][R2.64+-0x4], R13 ;  /* 0xfffffc0d02007986 */ /* 0x000fe2000c101924 */
[----:B------:R-:W-:Y:S02]  /*5a70*/  PRMT R7, R7, 0xbb32, RZ ;  /* 0x0000bb3207077816 */ /* 0x000fe400000000ff */
[C---:B---3--:R-:W-:Y:S01]  /*5a80*/  PRMT R17, R4.reuse, 0x9910, RZ ;  /* 0x0000991004117816 */ /* 0x048fe200000000ff */
[----:B------:R-:W-:Y:S01]  /*5a90*/  STG.E desc[UR36][R2.64], R15 ;  /* 0x0000000f02007986 */ /* 0x000fe2000c101924 */
[----:B------:R-:W-:Y:S02]  /*5aa0*/  PRMT R19, R4, 0xbb32, RZ ;  /* 0x0000bb3204137816 */ /* 0x000fe400000000ff */
[----:B------:R-:W-:Y:S01]  /*5ab0*/  PRMT R21, R5, 0x9910, RZ ;  /* 0x0000991005157816 */ /* 0x000fe200000000ff */
[----:B------:R-:W-:Y:S01]  /*5ac0*/  @!P0 IMAD.MOV R6, RZ, RZ, R18 ;  /* 0x000000ffff068224 */ /* 0x000fe200078e0212 */
[----:B------:R-:W-:Y:S01]  /*5ad0*/  ISETP.GT.AND P0, PT, R15, RZ, PT ;  /* 0x000000ff0f00720c */ /* 0x000fe20003f04270 */
[----:B------:R-:W-:Y:S02]  /*5ae0*/  STG.E desc[UR36][R2.64+0x4], R7 ;  /* 0x0000040702007986 */ /* 0x000fe4000c101924 */
[C---:B------:R-:W-:Y:S01]  /*5af0*/  VIADD R8, R6.reuse, 0x1 ;  /* 0x0000000106087836 */ /* 0x040fe20000000000 */
[----:B------:R-:W-:Y:S01]  /*5b00*/  @!P1 IADD3 R8, PT, PT, R6, RZ, RZ ;  /* 0x000000ff06089210 */ /* 0x000fe20007ffe0ff */
[----:B------:R-:W-:Y:S01]  /*5b10*/  STG.E desc[UR36][R2.64+0x8], R17 ;  /* 0x0000081102007986 */ /* 0x000fe2000c101924 */
[----:B------:R-:W-:-:S03]  /*5b20*/  ISETP.GT.AND P1, PT, R7, RZ, PT ;  /* 0x000000ff0700720c */ /* 0x000fc60003f24270 */
[----:B------:R-:W-:Y:S01]  /*5b30*/  VIADD R6, R8, 0x1 ;  /* 0x0000000108067836 */ /* 0x000fe20000000000 */
[----:B------:R-:W-:Y:S03]  /*5b40*/  STG.E desc[UR36][R2.64+0xc], R19 ;  /* 0x00000c1302007986 */ /* 0x000fe6000c101924 */
[----:B------:R-:W-:Y:S01]  /*5b50*/  @!P0 IMAD.MOV R6, RZ, RZ, R8 ;  /* 0x000000ffff068224 */ /* 0x000fe200078e0208 */
[----:B------:R-:W-:Y:S01]  /*5b60*/  ISETP.GT.AND P0, PT, R17, RZ, PT ;  /* 0x000000ff1100720c */ /* 0x000fe20003f04270 */
[----:B------:R-:W-:Y:S02]  /*5b70*/  STG.E desc[UR36][R2.64+0x10], R21 ;  /* 0x0000101502007986 */ /* 0x000fe4000c101924 */
[C---:B------:R-:W-:Y:S02]  /*5b80*/  VIADD R8, R6.reuse, 0x1 ;  /* 0x0000000106087836 */ /* 0x040fe40000000000 */
[----:B------:R-:W-:-:S02]  /*5b90*/  @!P1 IADD3 R8, PT, PT, R6, RZ, RZ ;  /* 0x000000ff06089210 */ /* 0x000fc40007ffe0ff */
[----:B------:R-:W-:Y:S02]  /*5ba0*/  ISETP.GT.AND P1, PT, R19, RZ, PT ;  /* 0x000000ff1300720c */ /* 0x000fe40003f24270 */
[----:B------:R-:W-:Y:S01]  /*5bb0*/  PRMT R6, R5, 0xbb32, RZ ;  /* 0x0000bb3205067816 */ /* 0x000fe200000000ff */
[----:B------:R-:W-:-:S03]  /*5bc0*/  VIADD R4, R8, 0x1 ;  /* 0x0000000108047836 */ /* 0x000fc60000000000 */
[----:B------:R-:W-:Y:S01]  /*5bd0*/  @!P0 IMAD.MOV R4, RZ, RZ, R8 ;  /* 0x000000ffff048224 */ /* 0x000fe200078e0208 */
[----:B------:R-:W-:Y:S02]  /*5be0*/  ISETP.GT.AND P0, PT, R21, RZ, PT ;  /* 0x000000ff1500720c */ /* 0x000fe40003f04270 */
[----:B0-----:R-:W-:Y:S01]  /*5bf0*/  MOV R9, R6 ;  /* 0x0000000600097202 */ /* 0x001fe20000000f00 */
[----:B------:R-:W-:-:S03]  /*5c00*/  VIADD R5, R4, 0x1 ;  /* 0x0000000104057836 */ /* 0x000fc60000000000 */
[----:B------:R-:W-:Y:S01]  /*5c10*/  @!P1 IMAD.MOV R5, RZ, RZ, R4 ;  /* 0x000000ffff059224 */ /* 0x000fe200078e0204 */
[----:B------:R-:W-:Y:S01]  /*5c20*/  ISETP.GT.AND P1, PT, R9, RZ, PT ;  /* 0x000000ff0900720c */ /* 0x000fe20003f24270 */
[----:B------:R0:W-:Y:S02]  /*5c30*/  STG.E desc[UR36][R2.64+0x14], R9 ;  /* 0x0000140902007986 */ /* 0x0001e4000c101924 */
[----:B------:R-:W-:-:S03]  /*5c40*/  VIADD R4, R5, 0x1 ;  /* 0x0000000105047836 */ /* 0x000fc60000000000 */
[----:B------:R-:W-:Y:S01]  /*5c50*/  @!P0 IMAD.MOV R4, RZ, RZ, R5 ;  /* 0x000000ffff048224 */ /* 0x000fe200078e0205 */
[----:B------:R-:W-:Y:S02]  /*5c60*/  IADD3 R5, P2, PT, R2, 0x20, RZ ;  /* 0x0000002002057810 */ /* 0x000fe40007f5e0ff */
[----:B------:R-:W-:Y:S02]  /*5c70*/  PLOP3.LUT P0, PT, PT, PT, PT, 0x8, 0x80 ;  /* 0x000000000080781c */ /* 0x000fe40003f0e170 */
[----:B------:R-:W-:Y:S01]  /*5c80*/  IADD3 R18, PT, PT, R4, 0x1, RZ ;  /* 0x0000000104127810 */ /* 0x000fe20007ffe0ff */
[----:B------:R-:W-:Y:S02]  /*5c90*/  IMAD.X R6, RZ, RZ, R3, P2 ;  /* 0x000000ffff067224 */ /* 0x000fe400010e0603 */
[----:B------:R-:W-:Y:S01]  /*5ca0*/  @!P1 IMAD.MOV R18, RZ, RZ, R4 ;  /* 0x000000ffff129224 */ /* 0x000fe200078e0204 */
[----:B------:R-:W-:Y:S01]  /*5cb0*/  MOV R4, R10 ;  /* 0x0000000a00047202 */ /* 0x000fe20000000f00 */
[----:B0-----:R-:W-:-:S02]  /*5cc0*/  IMAD.MOV.U32 R2, RZ, RZ, R5 ;  /* 0x000000ffff027224 */ /* 0x001fc400078e0005 */
[----:B------:R-:W-:-:S07]  /*5cd0*/  IMAD.MOV.U32 R3, RZ, RZ, R6 ;  /* 0x000000ffff037224 */ /* 0x000fce00078e0006 */
.L_x_103:
[----:B------:R-:W-:Y:S05]  /*5ce0*/  BSYNC.RECONVERGENT B1 ;  /* 0x0000000000017941 */ /* 0x000fea0003800200 */
.L_x_102:
[----:B------:R-:W-:-:S13]  /*5cf0*/  ISETP.NE.OR P0, PT, R11, RZ, P0 ;  /* 0x000000ff0b00720c */ /* 0x000fda0000705670 */
[----:B------:R-:W-:Y:S05]  /*5d00*/  @!P0 BRA `(.L_x_104) ;  /* 0x0000000000848947 */ /* 0x000fea0003800000 */
.L_x_98:
[----:B------:R-:W-:Y:S01]  /*5d10*/  BSSY.RECONVERGENT B1, `(.L_x_105) ;  /* 0x000001f000017945 */ /* 0x000fe20003800200 */
.L_x_106:
[----:B------:R1:W2:Y:S01]  /*5d20*/  LDL.64 R8, [R0] ;  /* 0x0000000000087983 */ /* 0x0002a20000100a00 */
[----:B------:R-:W-:Y:S01]  /*5d30*/  IADD3 R4, PT, PT, R18, 0x1, RZ ;  /* 0x0000000112047810 */ /* 0x000fe20007ffe0ff */
[----:B------:R-:W-:Y:S02]  /*5d40*/  VIADD R11, R11, 0x4 ;  /* 0x000000040b0b7836 */ /* 0x000fe40000000000 */
[----:B-1----:R-:W-:Y:S01]  /*5d50*/  VIADD R0, R0, 0x8 ;  /* 0x0000000800007836 */ /* 0x002fe20000000000 */
[C---:B--2---:R-:W-:Y:S02]  /*5d60*/  PRMT R5, R8.reuse, 0x9910, RZ ;  /* 0x0000991008057816 */ /* 0x044fe400000000ff */
[----:B0-----:R-:W-:Y:S02]  /*5d70*/  PRMT R7, R8, 0xbb32, RZ ;  /* 0x0000bb3208077816 */ /* 0x001fe400000000ff */
[----:B------:R-:W-:Y:S01]  /*5d80*/  ISETP.GT.AND P0, PT, R5, RZ, PT ;  /* 0x000000ff0500720c */ /* 0x000fe20003f04270 */
[----:B------:R-:W-:Y:S01]  /*5d90*/  STG.E desc[UR36][R2.64+-0x8], R5 ;  /* 0xfffff80502007986 */ /* 0x000fe2000c101924 */
[----:B------:R-:W-:-:S02]  /*5da0*/  PRMT R6, R9, 0x9910, RZ ;  /* 0x0000991009067816 */ /* 0x000fc400000000ff */
[----:B------:R-:W-:Y:S01]  /*5db0*/  ISETP.GT.AND P1, PT, R7, RZ, PT ;  /* 0x000000ff0700720c */ /* 0x000fe20003f24270 */
[----:B------:R-:W-:Y:S01]  /*5dc0*/  STG.E desc[UR36][R2.64+-0x4], R7 ;  /* 0xfffffc0702007986 */ /* 0x000fe2000c101924 */
[----:B------:R-:W-:Y:S01]  /*5dd0*/  PRMT R13, R9, 0xbb32, RZ ;  /* 0x0000bb32090d7816 */ /* 0x000fe200000000ff */
[----:B------:R-:W-:-:S04]  /*5de0*/  IMAD.MOV.U32 R9, RZ, RZ, R6 ;  /* 0x000000ffff097224 */ /* 0x000fc800078e0006 */
[----:B------:R-:W-:Y:S02]  /*5df0*/  STG.E desc[UR36][R2.64+0x4], R13 ;  /* 0x0000040d02007986 */ /* 0x000fe4000c101924 */
[----:B------:R-:W-:Y:S01]  /*5e00*/  @!P0 IMAD.MOV R4, RZ, RZ, R18 ;  /* 0x000000ffff048224 */ /* 0x000fe200078e0212 */
[----:B------:R-:W-:Y:S01]  /*5e10*/  ISETP.GT.AND P0, PT, R9, RZ, PT ;  /* 0x000000ff0900720c */ /* 0x000fe20003f04270 */
[----:B------:R0:W-:Y:S02]  /*5e20*/  STG.E desc[UR36][R2.64], R9 ;  /* 0x0000000902007986 */ /* 0x0001e4000c101924 */
[C---:B------:R-:W-:Y:S01]  /*5e30*/  VIADD R6, R4.reuse, 0x1 ;  /* 0x0000000104067836 */ /* 0x040fe20000000000 */
[----:B------:R-:W-:Y:S02]  /*5e40*/  @!P1 IADD3 R6, PT, PT, R4, RZ, RZ ;  /* 0x000000ff04069210 */ /* 0x000fe40007ffe0ff */
[----:B------:R-:W-:-:S03]  /*5e50*/  ISETP.GT.AND P1, PT, R13, RZ, PT ;  /* 0x000000ff0d00720c */ /* 0x000fc60003f24270 */
[----:B------:R-:W-:-:S04]  /*5e60*/  VIADD R4, R6, 0x1 ;  /* 0x0000000106047836 */ /* 0x000fc80000000000 */
[----:B------:R-:W-:Y:S01]  /*5e70*/  @!P0 IMAD.MOV R4, RZ, RZ, R6 ;  /* 0x000000ffff048224 */ /* 0x000fe200078e0206 */
[----:B------:R-:W-:Y:S02]  /*5e80*/  ISETP.NE.AND P0, PT, R11, RZ, PT ;  /* 0x000000ff0b00720c */ /* 0x000fe40003f05270 */
[----:B------:R-:W-:Y:S02]  /*5e90*/  IADD3 R6, P2, PT, R2, 0x10, RZ ;  /* 0x0000001002067810 */ /* 0x000fe40007f5e0ff */
[----:B------:R-:W-:Y:S01]  /*5ea0*/  IADD3 R18, PT, PT, R4, 0x1, RZ ;  /* 0x0000000104127810 */ /* 0x000fe20007ffe0ff */
[----:B------:R-:W-:Y:S01]  /*5eb0*/  @!P1 IMAD.MOV R18, RZ, RZ, R4 ;  /* 0x000000ffff129224 */ /* 0x000fe200078e0204 */
[----:B0-----:R-:W-:Y:S01]  /*5ec0*/  MOV R2, R6 ;  /* 0x0000000600027202 */ /* 0x001fe20000000f00 */
[----:B------:R-:W-:-:S04]  /*5ed0*/  IMAD.X R7, RZ, RZ, R3, P2 ;  /* 0x000000ffff077224 */ /* 0x000fc800010e0603 */
[----:B------:R-:W-:Y:S02]  /*5ee0*/  IMAD.MOV.U32 R3, RZ, RZ, R7 ;  /* 0x000000ffff037224 */ /* 0x000fe400078e0007 */
[----:B------:R-:W-:Y:S05]  /*5ef0*/  @P0 BRA `(.L_x_106) ;  /* 0xfffffffc00880947 */ /* 0x000fea000383ffff */
[----:B------:R-:W-:Y:S05]  /*5f00*/  BSYNC.RECONVERGENT B1 ;  /* 0x0000000000017941 */ /* 0x000fea0003800200 */
.L_x_105:
[----:B------:R-:W-:-:S07]  /*5f10*/  IMAD.MOV.U32 R4, RZ, RZ, R10 ;  /* 0x000000ffff047224 */ /* 0x000fce00078e000a */
.L_x_104:
[----:B------:R-:W-:Y:S05]  /*5f20*/  BSYNC.RECONVERGENT B0 ;  /* 0x0000000000007941 */ /* 0x000fea0003800200 */
.L_x_97:
[----:B------:R-:W1:Y:S01]  /*5f30*/  S2R R9, SR_TID.X ;  /* 0x0000000000097919 */ /* 0x000e620000002100 */
[----:B------:R-:W-:-:S04]  /*5f40*/  ULOP3.LUT UR4, UR41, 0x3, URZ, 0xc0, !UPT ;  /* 0x0000000329047892 */ /* 0x000fc8000f8ec0ff */
[----:B------:R-:W-:-:S09]  /*5f50*/  UISETP.NE.AND UP0, UPT, UR4, URZ, UPT ;  /* 0x000000ff0400728c */ /* 0x000fd2000bf05270 */
[----:B------:R-:W-:Y:S05]  /*5f60*/  BRA.U !UP0, `(.L_x_107) ;  /* 0x0000000108647547 */ /* 0x000fea000b800000 */
[----:B------:R-:W3:Y:S01]  /*5f70*/  LDCU.64 UR6, c[0x0][0x388] ;  /* 0x00007100ff0677ac */ /* 0x000ee20008000a00 */
[----:B------:R-:W-:Y:S01]  /*5f80*/  IMAD.WIDE.U32 R2, R4, 0x4, RZ ;  /* 0x0000000404027825 */ /* 0x000fe200078e00ff */
[----:B------:R-:W-:Y:S01]  /*5f90*/  BSSY.RECONVERGENT B0, `(.L_x_107) ;  /* 0x0000016000007945 */ /* 0x000fe20003800200 */
[----:B------:R-:W-:Y:S02]  /*5fa0*/  UIADD3 UR4, UPT, UPT, -UR4, URZ, URZ ;  /* 0x000000ff04047290 */ /* 0x000fe4000fffe1ff */
[----:B------:R-:W-:Y:S02]  /*5fb0*/  IMAD.MOV.U32 R5, RZ, RZ, 0x2 ;  /* 0x00000002ff057424 */ /* 0x000fe400078e00ff */
[----:B------:R-:W-:Y:S02]  /*5fc0*/  IMAD.WIDE.U32 R2, R16, 0xfa0, R2 ;  /* 0x00000fa010027825 */ /* 0x000fe400078e0002 */
[----:B--2---:R-:W-:Y:S02]  /*5fd0*/  MOV R0, UR4 ;  /* 0x0000000400007c02 */ /* 0x004fe40008000f00 */
[----:B0-----:R-:W-:Y:S01]  /*5fe0*/  IMAD R6, R4, R5, UR42 ;  /* 0x0000002a04067e24 */ /* 0x001fe2000f8e0205 */
[----:B---3--:R-:W-:-:S04]  /*5ff0*/  IADD3 R7, P0, PT, R2, UR6, RZ ;  /* 0x0000000602077c10 */ /* 0x008fc8000ff1e0ff */
[----:B------:R-:W-:-:S09]  /*6000*/  IADD3.X R8, PT, PT, R3, UR7, RZ, P0, !PT ;  /* 0x0000000703087c10 */ /* 0x000fd200087fe4ff */
.L_x_108:
[----:B------:R0:W2:Y:S01]  /*6010*/  LDL.S16 R5, [R6] ;  /* 0x0000000006057983 */ /* 0x0000a20000100600 */
[----:B------:R-:W-:Y:S01]  /*6020*/  IMAD.MOV.U32 R2, RZ, RZ, R7 ;  /* 0x000000ffff027224 */ /* 0x000fe200078e0007 */
[----:B------:R-:W-:Y:S01]  /*6030*/  IADD3 R4, PT, PT, R18, 0x1, RZ ;  /* 0x0000000112047810 */ /* 0x000fe20007ffe0ff */
[----:B------:R-:W-:Y:S01]  /*6040*/  IMAD.MOV.U32 R3, RZ, RZ, R8 ;  /* 0x000000ffff037224 */ /* 0x000fe200078e0008 */
[----:B------:R-:W-:Y:S01]  /*6050*/  IADD3 R7, P2, PT, R7, 0x4, RZ ;  /* 0x0000000407077810 */ /* 0x000fe20007f5e0ff */
[----:B------:R-:W-:Y:S02]  /*6060*/  VIADD R0, R0, 0x1 ;  /* 0x0000000100007836 */ /* 0x000fe40000000000 */
[----:B0-----:R-:W-:-:S03]  /*6070*/  VIADD R6, R6, 0x2 ;  /* 0x0000000206067836 */ /* 0x001fc60000000000 */
[----:B------:R-:W-:Y:S01]  /*6080*/  ISETP.NE.AND P1, PT, R0, RZ, PT ;  /* 0x000000ff0000720c */ /* 0x000fe20003f25270 */
[----:B------:R-:W-:Y:S01]  /*6090*/  IMAD.X R8, RZ, RZ, R8, P2 ;  /* 0x000000ffff087224 */ /* 0x000fe200010e0608 */
[----:B--2---:R0:W-:Y:S01]  /*60a0*/  STG.E desc[UR36][R2.64], R5 ;  /* 0x0000000502007986 */ /* 0x0041e2000c101924 */
[----:B------:R-:W-:-:S13]  /*60b0*/  ISETP.GT.AND P0, PT, R5, RZ, PT ;  /* 0x000000ff0500720c */ /* 0x000fda0003f04270 */
[----:B------:R-:W-:-:S05]  /*60c0*/  @!P0 IMAD.MOV R4, RZ, RZ, R18 ;  /* 0x000000ffff048224 */ /* 0x000fca00078e0212 */
[----:B------:R-:W-:Y:S01]  /*60d0*/  MOV R18, R4 ;  /* 0x0000000400127202 */ /* 0x000fe20000000f00 */
[----:B0-----:R-:W-:Y:S06]  /*60e0*/  @P1 BRA `(.L_x_108) ;  /* 0xfffffffc00c81947 */ /* 0x001fec000383ffff */
[----:B------:R-:W-:Y:S05]  /*60f0*/  BSYNC.RECONVERGENT B0 ;  /* 0x0000000000007941 */ /* 0x000fea0003800200 */
.L_x_107:
[----:B------:R-:W3:Y:S01]  /*6100*/  LDCU.64 UR4, c[0x0][0x390] ;  /* 0x00007200ff0477ac */ /* 0x000ee20008000a00 */
[----:B--2---:R-:W-:Y:S02]  /*6110*/  I2FP.F32.S32 R0, UR41 ;  /* 0x0000002900007c45 */ /* 0x004fe40008201400 */
[----:B------:R-:W-:-:S03]  /*6120*/  I2FP.F32.U32 R3, R18 ;  /* 0x0000001200037245 */ /* 0x000fc60000201000 */
[----:B------:R-:W-:-:S05]  /*6130*/  FMUL R0, R0, 0.5 ;  /* 0x3f00000000007820 */ /* 0x000fca0000400000 */
[----:B------:R-:W-:-:S04]  /*6140*/  FSETP.GT.AND P0, PT, R0, R3, PT ;  /* 0x000000030000720b */ /* 0x000fc80003f04000 */
[----:B------:R-:W-:Y:S02]  /*6150*/  SEL R19, RZ, 0x1, !P0 ;  /* 0x00000001ff137807 */ /* 0x000fe40004000000 */
[----:B-1----:R-:W-:Y:S02]  /*6160*/  ISETP.NE.AND P0, PT, R9, RZ, PT ;  /* 0x000000ff0900720c */ /* 0x002fe40003f05270 */
[----:B---3--:R-:W-:-:S05]  /*6170*/  IADD3 R2, P1, PT, R16, UR4, RZ ;  /* 0x0000000410027c10 */ /* 0x008fca000ff3e0ff */
[----:B------:R-:W-:-:S05]  /*6180*/  IMAD.X R3, RZ, RZ, UR5, P1 ;  /* 0x00000005ff037e24 */ /* 0x000fca00088e06ff */
[----:B------:R1:W-:Y:S01]  /*6190*/  STG.E.U8 desc[UR36][R2.64], R19 ;  /* 0x0000001302007986 */ /* 0x0003e2000c101124 */
[----:B------:R-:W-:Y:S05]  /*61a0*/  @P0 EXIT ;  /* 0x000000000000094d */ /* 0x000fea0003800000 */
[----:B------:R-:W-:Y:S01]  /*61b0*/  IMAD.U32 R17, RZ, RZ, UR41 ;  /* 0x00000029ff117e24 */ /* 0x000fe2000f8e00ff */
[----:B------:R-:W-:Y:S01]  /*61c0*/  MOV R0, 0x0 ;  /* 0x0000000000007802 */ /* 0x000fe20000000f00 */
[----:B------:R-:W2:Y:S03]  /*61d0*/  LDCU.64 UR6, c[0x4][0x18] ;  /* 0x01000300ff0677ac */ /* 0x000ea60008000a00 */
[----:B------:R3:W-:Y:S01]  /*61e0*/  STL.128 [R1+0x7f80], R16 ;  /* 0x007f801001007387 */ /* 0x0007e20000100c00 */
[----:B-1----:R3:W1:Y:S01]  /*61f0*/  LDC.64 R2, c[0x4][R0] ;  /* 0x0100000000027b82 */ /* 0x0026620000000a00 */
[----:B------:R-:W-:-:S04]  /*6200*/  UIADD3 UR4, UP0, UPT, UR38, 0x7f80, URZ ;  /* 0x00007f8026047890 */ /* 0x000fc8000ff1e0ff */
[----:B------:R-:W-:Y:S02]  /*6210*/  UIADD3.X UR5, UPT, UPT, URZ, UR39, URZ, UP0, !UPT ;  /* 0x00000027ff057290 */ /* 0x000fe400087fe4ff */
[----:B0-----:R-:W-:-:S04]  /*6220*/  IMAD.U32 R6, RZ, RZ, UR4 ;  /* 0x00000004ff067e24 */ /* 0x001fc8000f8e00ff */
[----:B------:R-:W-:Y:S02]  /*6230*/  IMAD.U32 R7, RZ, RZ, UR5 ;  /* 0x00000005ff077e24 */ /* 0x000fe4000f8e00ff */
[----:B--2---:R-:W-:Y:S01]  /*6240*/  IMAD.U32 R4, RZ, RZ, UR6 ;  /* 0x00000006ff047e24 */ /* 0x004fe2000f8e00ff */
[----:B---3--:R-:W-:-:S07]  /*6250*/  MOV R5, UR7 ;  /* 0x0000000700057c02 */ /* 0x008fce0008000f00 */
[----:B------:R-:W-:-:S07]  /*6260*/  LEPC R20, `(.L_x_109) ;  /* 0x000000001014794e */ /* 0x000fce0000000000 */
[----:B-1----:R-:W-:Y:S05]  /*6270*/  CALL.ABS.NOINC R2 ;  /* 0x0000000002007343 */ /* 0x002fea0003c00000 */
.L_x_109:
[----:B------:R-:W-:Y:S05]  /*6280*/  EXIT ;  /* 0x000000000000794d */ /* 0x000fea0003800000 */
        .weak           $__internal_0_$__cuda_sm3x_div_rn_noftz_f32_slowpath
        .type           $__internal_0_$__cuda_sm3x_div_rn_noftz_f32_slowpath,@function
        .size           $__internal_0_$__cuda_sm3x_div_rn_noftz_f32_slowpath,(.L_x_122 - $__internal_0_$__cuda_sm3x_div_rn_noftz_f32_slowpath)
$__internal_0_$__cuda_sm3x_div_rn_noftz_f32_slowpath:
[----:B------:R-:W-:Y:S01]  /*6290*/  SHF.R.U32.HI R6, RZ, 0x17, R8 ;  /* 0x00000017ff067819 */ /* 0x000fe20000011608 */
[----:B------:R-:W-:Y:S01]  /*62a0*/  BSSY.RECONVERGENT B4, `(.L_x_110) ;  /* 0x0000064000047945 */ /* 0x000fe20003800200 */
[--C-:B------:R-:W-:Y:S01]  /*62b0*/  SHF.R.U32.HI R11, RZ, 0x17, R5.reuse ;  /* 0x00000017ff0b7819 */ /* 0x100fe20000011605 */
[----:B------:R-:W-:Y:S01]  /*62c0*/  IMAD.MOV.U32 R10, RZ, RZ, R5 ;  /* 0x000000ffff0a7224 */ /* 0x000fe200078e0005 */
[----:B------:R-:W-:Y:S02]  /*62d0*/  LOP3.LUT R6, R6, 0xff, RZ, 0xc0, !PT ;  /* 0x000000ff06067812 */ /* 0x000fe400078ec0ff */
[----:B------:R-:W-:-:S03]  /*62e0*/  LOP3.LUT R11, R11, 0xff, RZ, 0xc0, !PT ;  /* 0x000000ff0b0b7812 */ /* 0x000fc600078ec0ff */
[----:B------:R-:W-:Y:S01]  /*62f0*/  VIADD R21, R6, 0xffffffff ;  /* 0xffffffff06157836 */ /* 0x000fe20000000000 */
[----:B------:R-:W-:-:S04]  /*6300*/  IADD3 R20, PT, PT, R11, -0x1, RZ ;  /* 0xffffffff0b147810 */ /* 0x000fc80007ffe0ff */
[----:B------:R-:W-:-:S04]  /*6310*/  ISETP.GT.U32.AND P0, PT, R21, 0xfd, PT ;  /* 0x000000fd1500780c */ /* 0x000fc80003f04070 */
[----:B------:R-:W-:-:S13]  /*6320*/  ISETP.GT.U32.OR P0, PT, R20, 0xfd, P0 ;  /* 0x000000fd1400780c */ /* 0x000fda0000704470 */
[----:B------:R-:W-:Y:S01]  /*6330*/  @!P0 IMAD.MOV.U32 R9, RZ, RZ, RZ ;  /* 0x000000ffff098224 */ /* 0x000fe200078e00ff */
[----:B------:R-:W-:Y:S06]  /*6340*/  @!P0 BRA `(.L_x_111) ;  /* 0x0000000000608947 */ /* 0x000fec0003800000 */
[----:B------:R-:W-:Y:S01]  /*6350*/  FSETP.GTU.FTZ.AND P0, PT, |R5|, +INF , PT ;  /* 0x7f8000000500780b */ /* 0x000fe20003f1c200 */
[----:B------:R-:W-:Y:S01]  /*6360*/  IMAD.MOV.U32 R4, RZ, RZ, R8 ;  /* 0x000000ffff047224 */ /* 0x000fe200078e0008 */
[----:B------:R-:W-:-:S04]  /*6370*/  FSETP.GTU.FTZ.AND P1, PT, |R8|, +INF , PT ;  /* 0x7f8000000800780b */ /* 0x000fc80003f3c200 */
[----:B------:R-:W-:-:S13]  /*6380*/  PLOP3.LUT P0, PT, P0, P1, PT, 0xf8, 0x8f ;  /* 0x00000000008f781c */ /* 0x000fda0000703f70 */
[----:B------:R-:W-:Y:S05]  /*6390*/  @P0 BRA `(.L_x_112) ;  /* 0x00000004004c0947 */ /* 0x000fea0003800000 */
[----:B------:R-:W-:-:S13]  /*63a0*/  LOP3.LUT P0, RZ, R8, 0x7fffffff, R10, 0xc8, !PT ;  /* 0x7fffffff08ff7812 */ /* 0x000fda000780c80a */
[----:B------:R-:W-:Y:S05]  /*63b0*/  @!P0 BRA `(.L_x_113) ;  /* 0x00000004003c8947 */ /* 0x000fea0003800000 */
[C---:B------:R-:W-:Y:S02]  /*63c0*/  FSETP.NEU.FTZ.AND P0, PT, |R5|.reuse, +INF , PT ;  /* 0x7f8000000500780b */ /* 0x040fe40003f1d200 */
[----:B------:R-:W-:Y:S02]  /*63d0*/  FSETP.NEU.FTZ.AND P2, PT, |R4|, +INF , PT ;  /* 0x7f8000000400780b */ /* 0x000fe40003f5d200 */
[----:B------:R-:W-:-:S11]  /*63e0*/  FSETP.NEU.FTZ.AND P1, PT, |R5|, +INF , PT ;  /* 0x7f8000000500780b */ /* 0x000fd60003f3d200 */
[----:B------:R-:W-:Y:S05]  /*63f0*/  @!P2 BRA !P0, `(.L_x_113) ;  /* 0x00000004002ca947 */ /* 0x000fea0004000000 */
[----:B------:R-:W-:-:S04]  /*6400*/  LOP3.LUT P0, RZ, R10, 0x7fffffff, RZ, 0xc0, !PT ;  /* 0x7fffffff0aff7812 */ /* 0x000fc8000780c0ff */
[----:B------:R-:W-:-:S13]  /*6410*/  PLOP3.LUT P0, PT, P2, P0, PT, 0x2f, 0xf2 ;  /* 0x0000000000f2781c */ /* 0x000fda0001700577 */
[----:B------:R-:W-:Y:S05]  /*6420*/  @P0 BRA `(.L_x_114) ;  /* 0x0000000400180947 */ /* 0x000fea0003800000 */
[----:B------:R-:W-:-:S04]  /*6430*/  LOP3.LUT P0, RZ, R8, 0x7fffffff, RZ, 0xc0, !PT ;  /* 0x7fffffff08ff7812 */ /* 0x000fc8000780c0ff */
[----:B------:R-:W-:-:S13]  /*6440*/  PLOP3.LUT P0, PT, P1, P0, PT, 0x2f, 0xf2 ;  /* 0x0000000000f2781c */ /* 0x000fda0000f00577 */
[----:B------:R-:W-:Y:S05]  /*6450*/  @P0 BRA `(.L_x_115) ;  /* 0x0000000400000947 */ /* 0x000fea0003800000 */
[----:B------:R-:W-:Y:S02]  /*6460*/  ISETP.GE.AND P0, PT, R20, RZ, PT ;  /* 0x000000ff1400720c */ /* 0x000fe40003f06270 */
[----:B------:R-:W-:-:S11]  /*6470*/  ISETP.GE.AND P1, PT, R21, RZ, PT ;  /* 0x000000ff1500720c */ /* 0x000fd60003f26270 */
[----:B------:R-:W-:Y:S01]  /*6480*/  @P0 MOV R9, RZ ;  /* 0x000000ff00090202 */ /* 0x000fe20000000f00 */
[----:B------:R-:W-:Y:S02]  /*6490*/  @!P0 IMAD.MOV.U32 R9, RZ, RZ, -0x40 ;  /* 0xffffffc0ff098424 */ /* 0x000fe400078e00ff */
[----:B------:R-:W-:Y:S01]  /*64a0*/  @!P0 FFMA R10, R5, 1.84467440737095516160e+19, RZ ;  /* 0x5f800000050a8823 */ /* 0x000fe200000000ff */
[----:B------:R-:W-:Y:S01]  /*64b0*/  @!P1 FFMA R8, R4, 1.84467440737095516160e+19, RZ ;  /* 0x5f80000004089823 */ /* 0x000fe200000000ff */
[----:B------:R-:W-:-:S07]  /*64c0*/  @!P1 VIADD R9, R9, 0x40 ;  /* 0x0000004009099836 */ /* 0x000fce0000000000 */
.L_x_111:
[----:B------:R-:W-:Y:S01]  /*64d0*/  LEA R5, R6, 0xc0800000, 0x17 ;  /* 0xc080000006057811 */ /* 0x000fe200078eb8ff */
[----:B------:R-:W-:Y:S04]  /*64e0*/  BSSY.RECONVERGENT B5, `(.L_x_116) ;  /* 0x0000036000057945 */ /* 0x000fe80003800200 */
[----:B------:R-:W-:Y:S01]  /*64f0*/  IMAD.IADD R20, R8, 0x1, -R5 ;  /* 0x0000000108147824 */ /* 0x000fe200078e0a05 */
[----:B------:R-:W-:-:S03]  /*6500*/  IADD3 R5, PT, PT, R11, -0x7f, RZ ;  /* 0xffffff810b057810 */ /* 0x000fc60007ffe0ff */
[----:B------:R-:W0:Y:S01]  /*6510*/  MUFU.RCP R8, R20 ;  /* 0x0000001400087308 */ /* 0x000e220000001000 */
[----:B------:R-:W-:Y:S01]  /*6520*/  FADD.FTZ R21, -R20, -RZ ;  /* 0x800000ff14157221 */ /* 0x000fe20000010100 */
[C---:B------:R-:W-:Y:S01]  /*6530*/  IMAD R4, R5.reuse, -0x800000, R10 ;  /* 0xff80000005047824 */ /* 0x040fe200078e020a */
[----:B------:R-:W-:-:S05]  /*6540*/  IADD3 R6, PT, PT, R5, 0x7f, -R6 ;  /* 0x0000007f05067810 */ /* 0x000fca0007ffe806 */
[----:B------:R-:W-:Y:S02]  /*6550*/  IMAD.IADD R6, R6, 0x1, R9 ;  /* 0x0000000106067824 */ /* 0x000fe400078e0209 */
[----:B0-----:R-:W-:-:S04]  /*6560*/  FFMA R11, R8, R21, 1 ;  /* 0x3f800000080b7423 */ /* 0x001fc80000000015 */
[----:B------:R-:W-:-:S04]  /*6570*/  FFMA R11, R8, R11, R8 ;  /* 0x0000000b080b7223 */ /* 0x000fc80000000008 */
[----:B------:R-:W-:-:S04]  /*6580*/  FFMA R8, R4, R11, RZ ;  /* 0x0000000b04087223 */ /* 0x000fc800000000ff */
[----:B------:R-:W-:-:S04]  /*6590*/  FFMA R10, R21, R8, R4 ;  /* 0x00000008150a7223 */ /* 0x000fc80000000004 */
[----:B------:R-:W-:-:S04]  /*65a0*/  FFMA R8, R11, R10, R8 ;  /* 0x0000000a0b087223 */ /* 0x000fc80000000008 */
[----:B------:R-:W-:-:S04]  /*65b0*/  FFMA R21, R21, R8, R4 ;  /* 0x0000000815157223 */ /* 0x000fc80000000004 */
[----:B------:R-:W-:-:S05]  /*65c0*/  FFMA R4, R11, R21, R8 ;  /* 0x000000150b047223 */ /* 0x000fca0000000008 */
[----:B------:R-:W-:-:S04]  /*65d0*/  SHF.R.U32.HI R5, RZ, 0x17, R4 ;  /* 0x00000017ff057819 */ /* 0x000fc80000011604 */
[----:B------:R-:W-:-:S05]  /*65e0*/  LOP3.LUT R5, R5, 0xff, RZ, 0xc0, !PT ;  /* 0x000000ff05057812 */ /* 0x000fca00078ec0ff */
[----:B------:R-:W-:-:S04]  /*65f0*/  IMAD.IADD R10, R5, 0x1, R6 ;  /* 0x00000001050a7824 */ /* 0x000fc800078e0206 */
[----:B------:R-:W-:-:S05]  /*6600*/  VIADD R5, R10, 0xffffffff ;  /* 0xffffffff0a057836 */ /* 0x000fca0000000000 */
[----:B------:R-:W-:-:S13]  /*6610*/  ISETP.GE.U32.AND P0, PT, R5, 0xfe, PT ;  /* 0x000000fe0500780c */ /* 0x000fda0003f06070 */
[----:B------:R-:W-:Y:S05]  /*6620*/  @!P0 BRA `(.L_x_117) ;  /* 0x0000000000808947 */ /* 0x000fea0003800000 */
[----:B------:R-:W-:-:S13]  /*6630*/  ISETP.GT.AND P0, PT, R10, 0xfe, PT ;  /* 0x000000fe0a00780c */ /* 0x000fda0003f04270 */
[----:B------:R-:W-:Y:S05]  /*6640*/  @P0 BRA `(.L_x_118) ;  /* 0x00000000006c0947 */ /* 0x000fea0003800000 */
[----:B------:R-:W-:-:S13]  /*6650*/  ISETP.GE.AND P0, PT, R10, 0x1, PT ;  /* 0x000000010a00780c */ /* 0x000fda0003f06270 */
[----:B------:R-:W-:Y:S05]  /*6660*/  @P0 BRA `(.L_x_119) ;  /* 0x0000000000740947 */ /* 0x000fea0003800000 */
[----:B------:R-:W-:Y:S02]  /*6670*/  ISETP.GE.AND P0, PT, R10, -0x18, PT ;  /* 0xffffffe80a00780c */ /* 0x000fe40003f06270 */
[----:B------:R-:W-:-:S11]  /*6680*/  LOP3.LUT R4, R4, 0x80000000, RZ, 0xc0, !PT ;  /* 0x8000000004047812 */ /* 0x000fd600078ec0ff */
[----:B------:R-:W-:Y:S05]  /*6690*/  @!P0 BRA `(.L_x_119) ;  /* 0x0000000000688947 */ /* 0x000fea0003800000 */
[-CC-:B------:R-:W-:Y:S01]  /*66a0*/  FFMA.RZ R5, R11, R21.reuse, R8.reuse ;  /* 0x000000150b057223 */ /* 0x180fe2000000c008 */
[C---:B------:R-:W-:Y:S02]  /*66b0*/  IADD3 R9, PT, PT, R10.reuse, 0x20, RZ ;  /* 0x000000200a097810 */ /* 0x040fe40007ffe0ff */
[C---:B------:R-:W-:Y:S02]  /*66c0*/  ISETP.NE.AND P2, PT, R10.reuse, RZ, PT ;  /* 0x000000ff0a00720c */ /* 0x040fe40003f45270 */
[----:B------:R-:W-:Y:S01]  /*66d0*/  LOP3.LUT R6, R5, 0x7fffff, RZ, 0xc0, !PT ;  /* 0x007fffff05067812 */ /* 0x000fe200078ec0ff */
[CCC-:B------:R-:W-:Y:S01]  /*66e0*/  FFMA.RP R5, R11.reuse, R21.reuse, R8.reuse ;  /* 0x000000150b057223 */ /* 0x1c0fe20000008008 */
[----:B------:R-:W-:Y:S01]  /*66f0*/  FFMA.RM R8, R11, R21, R8 ;  /* 0x000000150b087223 */ /* 0x000fe20000004008 */
[----:B------:R-:W-:Y:S01]  /*6700*/  ISETP.NE.AND P1, PT, R10, RZ, PT ;  /* 0x000000ff0a00720c */ /* 0x000fe20003f25270 */
[----:B------:R-:W-:Y:S01]  /*6710*/  IMAD.MOV R10, RZ, RZ, -R10 ;  /* 0x000000ffff0a7224 */ /* 0x000fe200078e0a0a */
[----:B------:R-:W-:-:S02]  /*6720*/  LOP3.LUT R6, R6, 0x800000, RZ, 0xfc, !PT ;  /* 0x0080000006067812 */ /* 0x000fc400078efcff */
[----:B------:R-:W-:Y:S02]  /*6730*/  FSETP.NEU.FTZ.AND P0, PT, R5, R8, PT ;  /* 0x000000080500720b */ /* 0x000fe40003f1d000 */
[----:B------:R-:W-:Y:S02]  /*6740*/  SHF.L.U32 R9, R6, R9, RZ ;  /* 0x0000000906097219 */ /* 0x000fe400000006ff */
[----:B------:R-:W-:Y:S02]  /*6750*/  SEL R5, R10, RZ, P2 ;  /* 0x000000ff0a057207 */ /* 0x000fe40001000000 */
[----:B------:R-:W-:Y:S02]  /*6760*/  ISETP.NE.AND P1, PT, R9, RZ, P1 ;  /* 0x000000ff0900720c */ /* 0x000fe40000f25270 */
[----:B------:R-:W-:Y:S02]  /*6770*/  SHF.R.U32.HI R5, RZ, R5, R6 ;  /* 0x00000005ff057219 */ /* 0x000fe40000011606 */
[----:B------:R-:W-:-:S02]  /*6780*/  PLOP3.LUT P0, PT, P0, P1, PT, 0xf8, 0x8f ;  /* 0x00000000008f781c */ /* 0x000fc40000703f70 */
[----:B------:R-:W-:Y:S02]  /*6790*/  SHF.R.U32.HI R9, RZ, 0x1, R5 ;  /* 0x00000001ff097819 */ /* 0x000fe40000011605 */
[----:B------:R-:W-:-:S04]  /*67a0*/  SEL R6, RZ, 0x1, !P0 ;  /* 0x00000001ff067807 */ /* 0x000fc80004000000 */
[----:B------:R-:W-:-:S04]  /*67b0*/  LOP3.LUT R6, R6, 0x1, R9, 0xf8, !PT ;  /* 0x0000000106067812 */ /* 0x000fc800078ef809 */
[----:B------:R-:W-:-:S05]  /*67c0*/  LOP3.LUT R6, R6, R5, RZ, 0xc0, !PT ;  /* 0x0000000506067212 */ /* 0x000fca00078ec0ff */
[----:B------:R-:W-:-:S05]  /*67d0*/  IMAD.IADD R9, R9, 0x1, R6 ;  /* 0x0000000109097824 */ /* 0x000fca00078e0206 */
[----:B------:R-:W-:Y:S01]  /*67e0*/  LOP3.LUT R4, R9, R4, RZ, 0xfc, !PT ;  /* 0x0000000409047212 */ /* 0x000fe200078efcff */
[----:B------:R-:W-:Y:S06]  /*67f0*/  BRA `(.L_x_119) ;  /* 0x0000000000107947 */ /* 0x000fec0003800000 */
.L_x_118:
[----:B------:R-:W-:-:S04]  /*6800*/  LOP3.LUT R4, R4, 0x80000000, RZ, 0xc0, !PT ;  /* 0x8000000004047812 */ /* 0x000fc800078ec0ff */
[----:B------:R-:W-:Y:S01]  /*6810*/  LOP3.LUT R4, R4, 0x7f800000, RZ, 0xfc, !PT ;  /* 0x7f80000004047812 */ /* 0x000fe200078efcff */
[----:B------:R-:W-:Y:S06]  /*6820*/  BRA `(.L_x_119) ;  /* 0x0000000000047947 */ /* 0x000fec0003800000 */
.L_x_117:
[----:B------:R-:W-:-:S07]  /*6830*/  IMAD R4, R6, 0x800000, R4 ;  /* 0x0080000006047824 */ /* 0x000fce00078e0204 */
.L_x_119:
[----:B------:R-:W-:Y:S05]  /*6840*/  BSYNC.RECONVERGENT B5 ;  /* 0x0000000000057941 */ /* 0x000fea0003800200 */
.L_x_116:
[----:B------:R-:W-:Y:S05]  /*6850*/  BRA `(.L_x_120) ;  /* 0x0000000000207947 */ /* 0x000fea0003800000 */
.L_x_115:
[----:B------:R-:W-:-:S04]  /*6860*/  LOP3.LUT R4, R8, 0x80000000, R10, 0x48, !PT ;  /* 0x8000000008047812 */ /* 0x000fc800078e480a */
[----:B------:R-:W-:Y:S01]  /*6870*/  LOP3.LUT R4, R4, 0x7f800000, RZ, 0xfc, !PT ;  /* 0x7f80000004047812 */ /* 0x000fe200078efcff */
[----:B------:R-:W-:Y:S06]  /*6880*/  BRA `(.L_x_120) ;  /* 0x0000000000147947 */ /* 0x000fec0003800000 */
.L_x_114:
[----:B------:R-:W-:Y:S01]  /*6890*/  LOP3.LUT R4, R8, 0x80000000, R10, 0x48, !PT ;  /* 0x8000000008047812 */ /* 0x000fe200078e480a */
[----:B------:R-:W-:Y:S06]  /*68a0*/  BRA `(.L_x_120) ;  /* 0x00000000000c7947 */ /* 0x000fec0003800000 */
.L_x_113:
[----:B------:R-:W0:Y:S01]  /*68b0*/  MUFU.RSQ R4, -QNAN ;  /* 0xffc0000000047908 */ /* 0x000e220000001400 */
[----:B------:R-:W-:Y:S05]  /*68c0*/  BRA `(.L_x_120) ;  /* 0x0000000000047947 */ /* 0x000fea0003800000 */
.L_x_112:
[----:B------:R-:W-:-:S07]  /*68d0*/  FADD.FTZ R4, R5, R4 ;  /* 0x0000000405047221 */ /* 0x000fce0000010000 */
.L_x_120:
[----:B------:R-:W-:Y:S05]  /*68e0*/  BSYNC.RECONVERGENT B4 ;  /* 0x0000000000047941 */ /* 0x000fea0003800200 */
.L_x_110:
[----:B0-----:R-:W-:Y:S01]  /*68f0*/  MOV R6, R4 ;  /* 0x0000000400067202 */ /* 0x001fe20000000f00 */
[----:B------:R-:W-:Y:S02]  /*6900*/  IMAD.MOV.U32 R4, RZ, RZ, R7 ;  /* 0x000000ffff047224 */ /* 0x000fe400078e0007 */
[----:B------:R-:W-:-:S04]  /*6910*/  IMAD.MOV.U32 R5, RZ, RZ, 0x0 ;  /* 0x00000000ff057424 */ /* 0x000fc800078e00ff */
[----:B------:R-:W-:Y:S05]  /*6920*/  RET.REL.NODEC R4 `(_Z20gkernel_event_reducePA1000_A6_fPA1000_iPbPi) ;  /* 0xffffff9404b47950 */ /* 0x000fea0003c3ffff */
.L_x_121:
[----:B------:R-:W-:-:S00]  /*6930*/  BRA `(.L_x_121) ;  /* 0xfffffffc00fc7947 */ /* 0x000fc0000383ffff */
[----:B------:R-:W-:-:S00]  /*6940*/  NOP ;  /* 0x0000000000007918 */ /* 0x000fc00000000000 */
        /* <DEDUP_REMOVED lines=11> */
.L_x_122:


//--------------------- .nv.global.init           --------------------------
	.section	.nv.global.init,"aw",@progbits
.nv.global.init:
	.type		$str,@object
	.size		$str,($str$2 - $str)
$str:
        /*0000*/ 	.byte	0x45, 0x52, 0x20, 0x6b, 0x65, 0x72, 0x6e, 0x65, 0x6c, 0x20, 0x73, 0x74, 0x61, 0x72, 0x74, 0x0a
        /*0010*/ 	.byte	0x00
	.type		$str$2,@object
	.size		$str$2,($str$1 - $str$2)
$str$2:
        /*0011*/ 	.byte	0x5b, 0x45, 0x52, 0x2d, 0x45, 0x56, 0x45, 0x4e, 0x54, 0x5d, 0x20, 0x65, 0x76, 0x74, 0x3d, 0x25
        /*0021*/ 	.byte	0x34, 0x64, 0x20, 0x74, 0x6f, 0x74, 0x61, 0x6c, 0x3d, 0x25, 0x33, 0x64, 0x20, 0x6b, 0x65, 0x70
        /*0031*/ 	.byte	0x74, 0x3d, 0x25, 0x33, 0x64, 0x20, 0x74, 0x6f, 0x6f, 0x4d, 0x61, 0x6e, 0x79, 0x3d, 0x25, 0x64
        /*0041*/ 	.byte	0x0a, 0x00
	.type		$str$1,@object
	.size		$str$1,(.L_1 - $str$1)
$str$1:
        /*0043*/ 	.byte	0x5b, 0x45, 0x52, 0x5d, 0x20, 0x64, 0x65, 0x74, 0x49, 0x44, 0x3d, 0x25, 0x32, 0x64, 0x20, 0x6e
        /*0053*/ 	.byte	0x68, 0x69, 0x74, 0x73, 0x3d, 0x25, 0x33, 0x64, 0x20, 0x6b, 0x65, 0x70, 0x74, 0x3d, 0x25, 0x33
        /*0063*/ 	.byte	0x64, 0x20, 0x66, 0x6c, 0x61, 0x67, 0x43, 0x75, 0x74, 0x3d, 0x25, 0x32, 0x64, 0x20, 0x6f, 0x76
        /*0073*/ 	.byte	0x65, 0x72, 0x6c, 0x61, 0x70, 0x3d, 0x25, 0x32, 0x64, 0x0a, 0x00
.L_1:


//--------------------- .nv.shared.reserved.0     --------------------------
	.section	.nv.shared.reserved.0,"aw",@nobits
	.weak		__nv_reservedSMEM_offset_0_alias
	.size		__nv_reservedSMEM_offset_0_alias, 0, 64
	.other		__nv_reservedSMEM_offset_0_alias,@"STO_CUDA_RESERVED_SHARED STV_DEFAULT"
__nv_reservedSMEM_offset_0_alias:
	.zero		0
	.zero		64


//--------------------- .nv.constant0._Z20gkernel_event_reducePA1000_A6_fPA1000_iPbPi --------------------------
	.section	.nv.constant0._Z20gkernel_event_reducePA1000_A6_fPA1000_iPbPi,"a",@progbits
	.sectionflags	@""
	.align	4
.nv.constant0._Z20gkernel_event_reducePA1000_A6_fPA1000_iPbPi:
	.zero		928


//--------------------- SYMBOLS --------------------------

	.type		.nv.reservedSmem.offset0,@object
	.size		.nv.reservedSmem.offset0,0x4
	.type		vprintf,@function
